//
// Generated by NVIDIA NVVM Compiler
//
// Compiler Build ID: CL-36424714
// Cuda compilation tools, release 13.0, V13.0.88
// Based on NVVM 20.0.0
//

.version 9.0
.target sm_100
.address_size 64

	// .globl	default_function_kernel0
// _ZZ24default_function_kernel0E15pad_temp_shared has been demoted
// _ZZ24default_function_kernel0E13kernel_shared has been demoted
.extern .shared .align 16 .b8 shared_input[];

.visible .entry default_function_kernel0(
	.param .u64 .ptr .align 1 default_function_kernel0_param_0,
	.param .u64 .ptr .align 1 default_function_kernel0_param_1,
	.param .u64 .ptr .align 1 default_function_kernel0_param_2
)
{
	.reg .pred 	%p<32>;
	.reg .b16 	%rs<29>;
	.reg .b32 	%r<39>;
	.reg .b32 	%f<154>;
	.reg .b64 	%rd<20>;
	// demoted variable
	.shared .align 4 .b8 _ZZ24default_function_kernel0E15pad_temp_shared[784];
	// demoted variable
	.shared .align 4 .b8 _ZZ24default_function_kernel0E13kernel_shared[80];
	ld.param.u64 	%rd8, [default_function_kernel0_param_0];
	ld.param.u64 	%rd9, [default_function_kernel0_param_1];
	ld.param.u64 	%rd7, [default_function_kernel0_param_2];
	cvta.to.global.u64 	%rd10, %rd9;
	cvta.to.global.u64 	%rd11, %rd8;
	mov.u32 	%r1, %tid.z;
	mul.lo.s32 	%r12, %r1, 40;
	mov.u32 	%r2, %tid.y;
	mul.lo.s32 	%r13, %r2, 6;
	mov.u32 	%r14, %tid.x;
	add.s32 	%r15, %r13, %r14;
	add.s32 	%r16, %r15, %r12;
	setp.gt.u32 	%p7, %r16, 195;
	setp.gt.u32 	%p8, %r15, 39;
	setp.gt.u32 	%p9, %r14, 5;
	or.pred  	%p10, %p9, %p8;
	cvt.u16.u32 	%rs3, %r16;
	mul.lo.s16 	%rs4, %rs3, 79;
	shr.u16 	%rs5, %rs4, 8;
	sub.s16 	%rs6, %rs3, %rs5;
	and.b16  	%rs7, %rs6, 254;
	shr.u16 	%rs8, %rs7, 1;
	add.s16 	%rs9, %rs8, %rs5;
	and.b16  	%rs10, %rs9, 224;
	shr.u16 	%rs11, %rs10, 5;
	mul.lo.s16 	%rs12, %rs11, 49;
	sub.s16 	%rs1, %rs3, %rs12;
	and.b16  	%rs13, %rs1, 255;
	setp.lt.u16 	%p12, %rs13, 7;
	mul.lo.s16 	%rs14, %rs3, 37;
	shr.u16 	%rs15, %rs14, 8;
	sub.s16 	%rs16, %rs3, %rs15;
	and.b16  	%rs17, %rs16, 254;
	shr.u16 	%rs18, %rs17, 1;
	add.s16 	%rs19, %rs18, %rs15;
	and.b16  	%rs20, %rs19, 252;
	shr.u16 	%rs21, %rs20, 2;
	mul.lo.s16 	%rs22, %rs21, 7;
	sub.s16 	%rs23, %rs3, %rs22;
	and.b16  	%rs24, %rs23, 255;
	setp.eq.s16 	%p13, %rs24, 0;
	or.pred  	%p1, %p12, %p13;
	shl.b32 	%r17, %r16, 2;
	mov.u32 	%r18, _ZZ24default_function_kernel0E15pad_temp_shared;
	add.s32 	%r3, %r18, %r17;
	mad.lo.s32 	%r19, %r2, -5, %r15;
	shr.u32 	%r20, %r19, 2;
	add.s32 	%r21, %r20, %r1;
	setp.gt.u32 	%p14, %r21, 4;
	shl.b32 	%r22, %r1, 2;
	add.s32 	%r23, %r19, %r22;
	setp.gt.u32 	%p15, %r23, 19;
	setp.gt.u32 	%p16, %r19, 3;
	setp.ne.s32 	%p17, %r14, 0;
	or.pred  	%p18, %p17, %p16;
	mov.u32 	%r4, %ctaid.z;
	mul.lo.s32 	%r25, %r1, 1728;
	mad.lo.s32 	%r26, %r4, 8640, %r25;
	mad.lo.s32 	%r27, %r2, 9, %r26;
	add.s32 	%r28, %r22, %r2;
	shl.b32 	%r29, %r28, 2;
	mov.u32 	%r30, _ZZ24default_function_kernel0E13kernel_shared;
	add.s32 	%r5, %r30, %r29;
	add.s32 	%r31, %r15, %r2;
	shl.b32 	%r32, %r31, 2;
	add.s32 	%r6, %r18, %r32;
	shl.b32 	%r33, %r1, 4;
	add.s32 	%r7, %r30, %r33;
	setp.gt.u16 	%p20, %rs13, 6;
	setp.lt.u16 	%p21, %rs24, 6;
	and.pred  	%p2, %p20, %p21;
	add.s32 	%r8, %r12, %r14;
	setp.gt.u16 	%p22, %rs13, 41;
	or.pred  	%p3, %p22, %p13;
	setp.lt.u16 	%p23, %rs13, 42;
	and.pred  	%p4, %p23, %p21;
	or.pred  	%p5, %p7, %p10;
	or.pred  	%p24, %p14, %p15;
	or.pred  	%p6, %p24, %p18;
	add.s32 	%r34, %r8, %r13;
	mul.wide.u32 	%rd12, %r34, 4;
	add.s64 	%rd19, %rd11, %rd12;
	mul.wide.u32 	%rd13, %r27, 4;
	add.s64 	%rd14, %rd13, %rd10;
	add.s64 	%rd18, %rd14, 16;
	mov.f32 	%f145, 0f00000000;
	mov.b32 	%r38, 0;
	not.pred 	%p30, %p4;
	not.pred 	%p26, %p2;
$L__BB0_1:
	bar.sync 	0;
	@%p5 bra 	$L__BB0_5;
	mov.f32 	%f146, 0f00000000;
	@%p1 bra 	$L__BB0_4;
	ld.global.nc.f32 	%f146, [%rd19+-32];
$L__BB0_4:
	st.shared.f32 	[%r3], %f146;
$L__BB0_5:
	@%p6 bra 	$L__BB0_7;
	ld.global.nc.f32 	%f29, [%rd18+-16];
	st.shared.f32 	[%r5], %f29;
$L__BB0_7:
	bar.sync 	0;
	ld.shared.f32 	%f30, [%r6];
	ld.shared.f32 	%f31, [%r7];
	fma.rn.f32 	%f32, %f30, %f31, %f145;
	ld.shared.f32 	%f33, [%r6+196];
	ld.shared.f32 	%f34, [%r7+4];
	fma.rn.f32 	%f35, %f33, %f34, %f32;
	ld.shared.f32 	%f36, [%r6+392];
	ld.shared.f32 	%f37, [%r7+8];
	fma.rn.f32 	%f38, %f36, %f37, %f35;
	ld.shared.f32 	%f39, [%r6+588];
	ld.shared.f32 	%f40, [%r7+12];
	fma.rn.f32 	%f4, %f39, %f40, %f38;
	bar.sync 	0;
	@%p5 bra 	$L__BB0_11;
	setp.lt.u16 	%p25, %rs13, 7;
	mov.f32 	%f147, 0f00000000;
	@%p25 bra 	$L__BB0_10;
	ld.global.nc.f32 	%f147, [%rd19+-28];
$L__BB0_10:
	st.shared.f32 	[%r3], %f147;
$L__BB0_11:
	@%p6 bra 	$L__BB0_13;
	ld.global.nc.f32 	%f42, [%rd18+-12];
	st.shared.f32 	[%r5], %f42;
$L__BB0_13:
	bar.sync 	0;
	ld.shared.f32 	%f43, [%r6];
	ld.shared.f32 	%f44, [%r7];
	fma.rn.f32 	%f45, %f43, %f44, %f4;
	ld.shared.f32 	%f46, [%r6+196];
	ld.shared.f32 	%f47, [%r7+4];
	fma.rn.f32 	%f48, %f46, %f47, %f45;
	ld.shared.f32 	%f49, [%r6+392];
	ld.shared.f32 	%f50, [%r7+8];
	fma.rn.f32 	%f51, %f49, %f50, %f48;
	ld.shared.f32 	%f52, [%r6+588];
	ld.shared.f32 	%f53, [%r7+12];
	fma.rn.f32 	%f7, %f52, %f53, %f51;
	bar.sync 	0;
	@%p5 bra 	$L__BB0_17;
	mov.f32 	%f148, 0f00000000;
	@%p26 bra 	$L__BB0_16;
	ld.global.nc.f32 	%f148, [%rd19+-24];
$L__BB0_16:
	st.shared.f32 	[%r3], %f148;
$L__BB0_17:
	@%p6 bra 	$L__BB0_19;
	ld.global.nc.f32 	%f55, [%rd18+-8];
	st.shared.f32 	[%r5], %f55;
$L__BB0_19:
	bar.sync 	0;
	ld.shared.f32 	%f56, [%r6];
	ld.shared.f32 	%f57, [%r7];
	fma.rn.f32 	%f58, %f56, %f57, %f7;
	ld.shared.f32 	%f59, [%r6+196];
	ld.shared.f32 	%f60, [%r7+4];
	fma.rn.f32 	%f61, %f59, %f60, %f58;
	ld.shared.f32 	%f62, [%r6+392];
	ld.shared.f32 	%f63, [%r7+8];
	fma.rn.f32 	%f64, %f62, %f63, %f61;
	ld.shared.f32 	%f65, [%r6+588];
	ld.shared.f32 	%f66, [%r7+12];
	fma.rn.f32 	%f10, %f65, %f66, %f64;
	bar.sync 	0;
	@%p5 bra 	$L__BB0_23;
	setp.eq.s16 	%p27, %rs24, 0;
	mov.f32 	%f149, 0f00000000;
	@%p27 bra 	$L__BB0_22;
	ld.global.nc.f32 	%f149, [%rd19+-4];
$L__BB0_22:
	st.shared.f32 	[%r3], %f149;
$L__BB0_23:
	@%p6 bra 	$L__BB0_25;
	ld.global.nc.f32 	%f68, [%rd18+-4];
	st.shared.f32 	[%r5], %f68;
$L__BB0_25:
	bar.sync 	0;
	ld.shared.f32 	%f69, [%r6];
	ld.shared.f32 	%f70, [%r7];
	fma.rn.f32 	%f71, %f69, %f70, %f10;
	ld.shared.f32 	%f72, [%r6+196];
	ld.shared.f32 	%f73, [%r7+4];
	fma.rn.f32 	%f74, %f72, %f73, %f71;
	ld.shared.f32 	%f75, [%r6+392];
	ld.shared.f32 	%f76, [%r7+8];
	fma.rn.f32 	%f77, %f75, %f76, %f74;
	ld.shared.f32 	%f78, [%r6+588];
	ld.shared.f32 	%f79, [%r7+12];
	fma.rn.f32 	%f13, %f78, %f79, %f77;
	bar.sync 	0;
	@%p5 bra 	$L__BB0_27;
	ld.global.nc.f32 	%f80, [%rd19];
	st.shared.f32 	[%r3], %f80;
$L__BB0_27:
	@%p6 bra 	$L__BB0_29;
	ld.global.nc.f32 	%f81, [%rd18];
	st.shared.f32 	[%r5], %f81;
$L__BB0_29:
	bar.sync 	0;
	ld.shared.f32 	%f82, [%r6];
	ld.shared.f32 	%f83, [%r7];
	fma.rn.f32 	%f84, %f82, %f83, %f13;
	ld.shared.f32 	%f85, [%r6+196];
	ld.shared.f32 	%f86, [%r7+4];
	fma.rn.f32 	%f87, %f85, %f86, %f84;
	ld.shared.f32 	%f88, [%r6+392];
	ld.shared.f32 	%f89, [%r7+8];
	fma.rn.f32 	%f90, %f88, %f89, %f87;
	ld.shared.f32 	%f91, [%r6+588];
	ld.shared.f32 	%f92, [%r7+12];
	fma.rn.f32 	%f14, %f91, %f92, %f90;
	bar.sync 	0;
	@%p5 bra 	$L__BB0_33;
	setp.gt.u16 	%p28, %rs24, 5;
	mov.f32 	%f150, 0f00000000;
	@%p28 bra 	$L__BB0_32;
	ld.global.nc.f32 	%f150, [%rd19+4];
$L__BB0_32:
	st.shared.f32 	[%r3], %f150;
$L__BB0_33:
	@%p6 bra 	$L__BB0_35;
	ld.global.nc.f32 	%f94, [%rd18+4];
	st.shared.f32 	[%r5], %f94;
$L__BB0_35:
	bar.sync 	0;
	ld.shared.f32 	%f95, [%r6];
	ld.shared.f32 	%f96, [%r7];
	fma.rn.f32 	%f97, %f95, %f96, %f14;
	ld.shared.f32 	%f98, [%r6+196];
	ld.shared.f32 	%f99, [%r7+4];
	fma.rn.f32 	%f100, %f98, %f99, %f97;
	ld.shared.f32 	%f101, [%r6+392];
	ld.shared.f32 	%f102, [%r7+8];
	fma.rn.f32 	%f103, %f101, %f102, %f100;
	ld.shared.f32 	%f104, [%r6+588];
	ld.shared.f32 	%f105, [%r7+12];
	fma.rn.f32 	%f17, %f104, %f105, %f103;
	bar.sync 	0;
	@%p5 bra 	$L__BB0_39;
	mov.f32 	%f151, 0f00000000;
	@%p3 bra 	$L__BB0_38;
	ld.global.nc.f32 	%f151, [%rd19+24];
$L__BB0_38:
	st.shared.f32 	[%r3], %f151;
$L__BB0_39:
	@%p6 bra 	$L__BB0_41;
	ld.global.nc.f32 	%f107, [%rd18+8];
	st.shared.f32 	[%r5], %f107;
$L__BB0_41:
	bar.sync 	0;
	ld.shared.f32 	%f108, [%r6];
	ld.shared.f32 	%f109, [%r7];
	fma.rn.f32 	%f110, %f108, %f109, %f17;
	ld.shared.f32 	%f111, [%r6+196];
	ld.shared.f32 	%f112, [%r7+4];
	fma.rn.f32 	%f113, %f111, %f112, %f110;
	ld.shared.f32 	%f114, [%r6+392];
	ld.shared.f32 	%f115, [%r7+8];
	fma.rn.f32 	%f116, %f114, %f115, %f113;
	ld.shared.f32 	%f117, [%r6+588];
	ld.shared.f32 	%f118, [%r7+12];
	fma.rn.f32 	%f20, %f117, %f118, %f116;
	bar.sync 	0;
	@%p5 bra 	$L__BB0_45;
	setp.gt.u16 	%p29, %rs13, 41;
	mov.f32 	%f152, 0f00000000;
	@%p29 bra 	$L__BB0_44;
	ld.global.nc.f32 	%f152, [%rd19+28];
$L__BB0_44:
	st.shared.f32 	[%r3], %f152;
$L__BB0_45:
	@%p6 bra 	$L__BB0_47;
	ld.global.nc.f32 	%f120, [%rd18+12];
	st.shared.f32 	[%r5], %f120;
$L__BB0_47:
	bar.sync 	0;
	ld.shared.f32 	%f121, [%r6];
	ld.shared.f32 	%f122, [%r7];
	fma.rn.f32 	%f123, %f121, %f122, %f20;
	ld.shared.f32 	%f124, [%r6+196];
	ld.shared.f32 	%f125, [%r7+4];
	fma.rn.f32 	%f126, %f124, %f125, %f123;
	ld.shared.f32 	%f127, [%r6+392];
	ld.shared.f32 	%f128, [%r7+8];
	fma.rn.f32 	%f129, %f127, %f128, %f126;
	ld.shared.f32 	%f130, [%r6+588];
	ld.shared.f32 	%f131, [%r7+12];
	fma.rn.f32 	%f23, %f130, %f131, %f129;
	bar.sync 	0;
	@%p5 bra 	$L__BB0_51;
	mov.f32 	%f153, 0f00000000;
	@%p30 bra 	$L__BB0_50;
	ld.global.nc.f32 	%f153, [%rd19+32];
$L__BB0_50:
	st.shared.f32 	[%r3], %f153;
$L__BB0_51:
	@%p6 bra 	$L__BB0_53;
	ld.global.nc.f32 	%f133, [%rd18+16];
	st.shared.f32 	[%r5], %f133;
$L__BB0_53:
	bar.sync 	0;
	ld.shared.f32 	%f134, [%r6];
	ld.shared.f32 	%f135, [%r7];
	fma.rn.f32 	%f136, %f134, %f135, %f23;
	ld.shared.f32 	%f137, [%r6+196];
	ld.shared.f32 	%f138, [%r7+4];
	fma.rn.f32 	%f139, %f137, %f138, %f136;
	ld.shared.f32 	%f140, [%r6+392];
	ld.shared.f32 	%f141, [%r7+8];
	fma.rn.f32 	%f142, %f140, %f141, %f139;
	ld.shared.f32 	%f143, [%r6+588];
	ld.shared.f32 	%f144, [%r7+12];
	fma.rn.f32 	%f145, %f143, %f144, %f142;
	add.s32 	%r38, %r38, 1;
	add.s64 	%rd19, %rd19, 784;
	add.s64 	%rd18, %rd18, 144;
	setp.ne.s32 	%p31, %r38, 48;
	@%p31 bra 	$L__BB0_1;
	cvta.to.global.u64 	%rd15, %rd7;
	mad.lo.s32 	%r35, %r1, 9, %r8;
	mad.lo.s32 	%r36, %r4, 245, %r35;
	mad.lo.s32 	%r37, %r2, 7, %r36;
	mul.wide.u32 	%rd16, %r37, 4;
	add.s64 	%rd17, %rd15, %rd16;
	st.global.f32 	[%rd17], %f145;
	ret;

}
	// .globl	_Z6conv2dPfPKfS_
.visible .entry _Z6conv2dPfPKfS_(
	.param .u64 .ptr .align 1 _Z6conv2dPfPKfS__param_0,
	.param .u64 .ptr .align 1 _Z6conv2dPfPKfS__param_1,
	.param .u64 .ptr .align 1 _Z6conv2dPfPKfS__param_2
)
{
	.reg .pred 	%p<19>;
	.reg .b16 	%rs<5>;
	.reg .b32 	%r<263>;
	.reg .b32 	%f<988>;
	.reg .b64 	%rd<305>;

	ld.param.u64 	%rd4, [_Z6conv2dPfPKfS__param_0];
	ld.param.u64 	%rd3, [_Z6conv2dPfPKfS__param_1];
	ld.param.u64 	%rd5, [_Z6conv2dPfPKfS__param_2];
	cvta.to.global.u64 	%rd1, %rd5;
	cvta.to.global.u64 	%rd2, %rd4;
	mov.u32 	%r1, %ctaid.x;
	mov.u32 	%r258, %tid.x;
	cvt.u16.u32 	%rs1, %r258;
	mul.hi.u16 	%rs2, %rs1, 410;
	cvt.u32.u16 	%r3, %rs2;
	shl.b32 	%r47, %r1, 1;
	and.b32  	%r4, %r47, 6;
	mul.lo.s16 	%rs3, %rs2, 160;
	sub.s16 	%rs4, %rs1, %rs3;
	cvt.u32.u16 	%r5, %rs4;
	setp.gt.u32 	%p1, %r258, 639;
	@%p1 bra 	$L__BB1_7;
	mov.u32 	%r6, %ntid.x;
	add.s32 	%r48, %r258, %r6;
	max.u32 	%r49, %r48, 640;
	setp.lt.u32 	%p2, %r48, 640;
	selp.u32 	%r50, 1, 0, %p2;
	add.s32 	%r51, %r48, %r50;
	sub.s32 	%r52, %r49, %r51;
	div.u32 	%r53, %r52, %r6;
	add.s32 	%r7, %r53, %r50;
	and.b32  	%r54, %r7, 3;
	setp.eq.s32 	%p3, %r54, 3;
	@%p3 bra 	$L__BB1_4;
	add.s32 	%r55, %r7, 1;
	and.b32  	%r56, %r55, 3;
	shl.b32 	%r57, %r258, 2;
	mov.u32 	%r58, shared_input;
	add.s32 	%r255, %r58, %r57;
	shl.b32 	%r9, %r6, 2;
	neg.s32 	%r254, %r56;
	mad.lo.s32 	%r258, %r6, %r56, %r258;
$L__BB1_3:
	.pragma "nounroll";
	mov.b32 	%r59, 0;
	st.shared.u32 	[%r255], %r59;
	add.s32 	%r255, %r255, %r9;
	add.s32 	%r254, %r254, 1;
	setp.ne.s32 	%p4, %r254, 0;
	@%p4 bra 	$L__BB1_3;
$L__BB1_4:
	setp.lt.u32 	%p5, %r7, 3;
	@%p5 bra 	$L__BB1_7;
	shl.b32 	%r17, %r6, 2;
	shl.b32 	%r60, %r258, 2;
	mov.u32 	%r61, shared_input;
	add.s32 	%r257, %r61, %r60;
	shl.b32 	%r19, %r6, 4;
	shl.b32 	%r20, %r6, 3;
	mul.lo.s32 	%r21, %r6, 12;
$L__BB1_6:
	mov.b32 	%r62, 0;
	st.shared.u32 	[%r257], %r62;
	add.s32 	%r63, %r257, %r17;
	st.shared.u32 	[%r63], %r62;
	add.s32 	%r64, %r257, %r20;
	st.shared.u32 	[%r64], %r62;
	add.s32 	%r65, %r257, %r21;
	st.shared.u32 	[%r65], %r62;
	add.s32 	%r258, %r258, %r17;
	add.s32 	%r257, %r257, %r19;
	setp.lt.u32 	%p6, %r258, 640;
	@%p6 bra 	$L__BB1_6;
$L__BB1_7:
	shl.b32 	%r66, %r1, 2;
	and.b32  	%r26, %r66, -16;
	setp.ne.s32 	%p7, %r4, 0;
	max.u32 	%r67, %r4, 1;
	add.s32 	%r27, %r67, -1;
	min.u32 	%r68, %r4, 4;
	add.s32 	%r28, %r68, 3;
	bar.sync 	0;
	@%p7 bra 	$L__BB1_13;
	sub.s32 	%r84, %r28, %r27;
	mul.lo.s32 	%r29, %r84, 7;
	mul.lo.s32 	%r30, %r27, 7;
	mov.u32 	%r261, %r3;
$L__BB1_9:
	setp.le.u32 	%p11, %r29, %r5;
	@%p11 bra 	$L__BB1_12;
	add.s32 	%r85, %r261, %r26;
	mad.lo.s32 	%r40, %r85, 49, %r30;
	mul.lo.s32 	%r41, %r261, 40;
	mov.u32 	%r262, %r5;
$L__BB1_11:
	mul.hi.u32 	%r86, %r262, 613566757;
	sub.s32 	%r87, %r262, %r86;
	shr.u32 	%r88, %r87, 1;
	add.s32 	%r89, %r88, %r86;
	shr.u32 	%r90, %r89, 2;
	mul.lo.s32 	%r91, %r90, 7;
	sub.s32 	%r92, %r262, %r91;
	add.s32 	%r93, %r40, %r262;
	mul.wide.u32 	%rd8, %r93, 4;
	add.s64 	%rd9, %rd2, %rd8;
	ld.global.nc.f32 	%f6, [%rd9];
	add.s32 	%r94, %r41, %r92;
	mad.lo.s32 	%r95, %r90, 10, %r94;
	shl.b32 	%r96, %r95, 2;
	mov.u32 	%r97, shared_input;
	add.s32 	%r98, %r97, %r96;
	st.shared.f32 	[%r98+44], %f6;
	add.s32 	%r262, %r262, 160;
	setp.lt.u32 	%p12, %r262, %r29;
	@%p12 bra 	$L__BB1_11;
$L__BB1_12:
	add.s32 	%r44, %r261, 4;
	setp.lt.u32 	%p13, %r261, 12;
	mov.u32 	%r261, %r44;
	@%p13 bra 	$L__BB1_9;
	bra.uni 	$L__BB1_18;
$L__BB1_13:
	sub.s32 	%r69, %r28, %r27;
	mul.lo.s32 	%r31, %r69, 7;
	mul.lo.s32 	%r32, %r27, 7;
	mov.u32 	%r259, %r3;
$L__BB1_14:
	setp.le.u32 	%p8, %r31, %r5;
	@%p8 bra 	$L__BB1_17;
	add.s32 	%r70, %r259, %r26;
	mad.lo.s32 	%r34, %r70, 49, %r32;
	mul.lo.s32 	%r35, %r259, 40;
	mov.u32 	%r260, %r5;
$L__BB1_16:
	mul.hi.u32 	%r71, %r260, 613566757;
	sub.s32 	%r72, %r260, %r71;
	shr.u32 	%r73, %r72, 1;
	add.s32 	%r74, %r73, %r71;
	shr.u32 	%r75, %r74, 2;
	mul.lo.s32 	%r76, %r75, 7;
	sub.s32 	%r77, %r260, %r76;
	add.s32 	%r78, %r34, %r260;
	mul.wide.u32 	%rd6, %r78, 4;
	add.s64 	%rd7, %rd2, %rd6;
	ld.global.nc.f32 	%f5, [%rd7];
	add.s32 	%r79, %r35, %r77;
	mad.lo.s32 	%r80, %r75, 10, %r79;
	shl.b32 	%r81, %r80, 2;
	mov.u32 	%r82, shared_input;
	add.s32 	%r83, %r82, %r81;
	st.shared.f32 	[%r83+4], %f5;
	add.s32 	%r260, %r260, 160;
	setp.lt.u32 	%p9, %r260, %r31;
	@%p9 bra 	$L__BB1_16;
$L__BB1_17:
	add.s32 	%r38, %r259, 4;
	setp.lt.u32 	%p10, %r259, 12;
	mov.u32 	%r259, %r38;
	@%p10 bra 	$L__BB1_14;
$L__BB1_18:
	cvta.to.global.u64 	%rd10, %rd3;
	bar.sync 	0;
	shl.b32 	%r45, %r3, 1;
	mad.lo.s32 	%r99, %r26, 1440, %r5;
	mul.wide.u32 	%rd11, %r99, 4;
	add.s64 	%rd12, %rd10, %rd11;
	ld.global.nc.f32 	%f7, [%rd12];
	ld.global.nc.f32 	%f8, [%rd12+640];
	add.s32 	%r100, %r99, 320;
	mul.wide.u32 	%rd13, %r100, 4;
	add.s64 	%rd14, %rd10, %rd13;
	ld.global.nc.f32 	%f9, [%rd14];
	add.s32 	%r101, %r99, 480;
	mul.wide.u32 	%rd15, %r101, 4;
	add.s64 	%rd16, %rd10, %rd15;
	ld.global.nc.f32 	%f10, [%rd16];
	add.s32 	%r102, %r99, 640;
	mul.wide.u32 	%rd17, %r102, 4;
	add.s64 	%rd18, %rd10, %rd17;
	ld.global.nc.f32 	%f11, [%rd18];
	add.s32 	%r103, %r99, 800;
	mul.wide.u32 	%rd19, %r103, 4;
	add.s64 	%rd20, %rd10, %rd19;
	ld.global.nc.f32 	%f12, [%rd20];
	add.s32 	%r104, %r99, 960;
	mul.wide.u32 	%rd21, %r104, 4;
	add.s64 	%rd22, %rd10, %rd21;
	ld.global.nc.f32 	%f13, [%rd22];
	add.s32 	%r105, %r99, 1120;
	mul.wide.u32 	%rd23, %r105, 4;
	add.s64 	%rd24, %rd10, %rd23;
	ld.global.nc.f32 	%f14, [%rd24];
	add.s32 	%r106, %r99, 1280;
	mul.wide.u32 	%rd25, %r106, 4;
	add.s64 	%rd26, %rd10, %rd25;
	ld.global.nc.f32 	%f15, [%rd26];
	shl.b32 	%r107, %r3, 3;
	mov.u32 	%r108, shared_input;
	add.s32 	%r109, %r108, %r107;
	ld.shared.v2.f32 	{%f16, %f17}, [%r109];
	fma.rn.f32 	%f18, %f16, %f7, 0f00000000;
	fma.rn.f32 	%f19, %f17, %f7, 0f00000000;
	fma.rn.f32 	%f20, %f17, %f8, %f18;
	ld.shared.v2.f32 	{%f21, %f22}, [%r109+8];
	fma.rn.f32 	%f23, %f21, %f8, %f19;
	fma.rn.f32 	%f24, %f21, %f9, %f20;
	fma.rn.f32 	%f25, %f22, %f9, %f23;
	ld.shared.v2.f32 	{%f26, %f27}, [%r109+40];
	fma.rn.f32 	%f28, %f26, %f7, 0f00000000;
	fma.rn.f32 	%f29, %f26, %f10, %f24;
	fma.rn.f32 	%f30, %f27, %f7, 0f00000000;
	fma.rn.f32 	%f31, %f27, %f8, %f28;
	fma.rn.f32 	%f32, %f27, %f10, %f25;
	fma.rn.f32 	%f33, %f27, %f11, %f29;
	ld.shared.v2.f32 	{%f34, %f35}, [%r109+48];
	fma.rn.f32 	%f36, %f34, %f8, %f30;
	fma.rn.f32 	%f37, %f34, %f9, %f31;
	fma.rn.f32 	%f38, %f34, %f11, %f32;
	fma.rn.f32 	%f39, %f34, %f12, %f33;
	fma.rn.f32 	%f40, %f35, %f9, %f36;
	fma.rn.f32 	%f41, %f35, %f12, %f38;
	ld.shared.v2.f32 	{%f42, %f43}, [%r109+80];
	fma.rn.f32 	%f44, %f42, %f10, %f37;
	fma.rn.f32 	%f45, %f42, %f13, %f39;
	fma.rn.f32 	%f46, %f43, %f10, %f40;
	fma.rn.f32 	%f47, %f43, %f11, %f44;
	fma.rn.f32 	%f48, %f43, %f13, %f41;
	fma.rn.f32 	%f49, %f43, %f14, %f45;
	ld.shared.v2.f32 	{%f50, %f51}, [%r109+88];
	fma.rn.f32 	%f52, %f50, %f11, %f46;
	fma.rn.f32 	%f53, %f50, %f12, %f47;
	fma.rn.f32 	%f54, %f50, %f14, %f48;
	fma.rn.f32 	%f55, %f50, %f15, %f49;
	fma.rn.f32 	%f56, %f51, %f12, %f52;
	fma.rn.f32 	%f57, %f51, %f15, %f54;
	ld.shared.v2.f32 	{%f58, %f59}, [%r109+120];
	fma.rn.f32 	%f60, %f58, %f13, %f53;
	fma.rn.f32 	%f61, %f59, %f13, %f56;
	fma.rn.f32 	%f62, %f59, %f14, %f60;
	ld.shared.v2.f32 	{%f63, %f64}, [%r109+128];
	fma.rn.f32 	%f65, %f63, %f14, %f61;
	fma.rn.f32 	%f66, %f63, %f15, %f62;
	fma.rn.f32 	%f67, %f64, %f15, %f65;
	add.s32 	%r110, %r99, 1440;
	mul.wide.u32 	%rd27, %r110, 4;
	add.s64 	%rd28, %rd10, %rd27;
	ld.global.nc.f32 	%f68, [%rd28];
	add.s32 	%r111, %r99, 1600;
	mul.wide.u32 	%rd29, %r111, 4;
	add.s64 	%rd30, %rd10, %rd29;
	ld.global.nc.f32 	%f69, [%rd30];
	add.s32 	%r112, %r99, 1760;
	mul.wide.u32 	%rd31, %r112, 4;
	add.s64 	%rd32, %rd10, %rd31;
	ld.global.nc.f32 	%f70, [%rd32];
	add.s32 	%r113, %r99, 1920;
	mul.wide.u32 	%rd33, %r113, 4;
	add.s64 	%rd34, %rd10, %rd33;
	ld.global.nc.f32 	%f71, [%rd34];
	add.s32 	%r114, %r99, 2080;
	mul.wide.u32 	%rd35, %r114, 4;
	add.s64 	%rd36, %rd10, %rd35;
	ld.global.nc.f32 	%f72, [%rd36];
	add.s32 	%r115, %r99, 2240;
	mul.wide.u32 	%rd37, %r115, 4;
	add.s64 	%rd38, %rd10, %rd37;
	ld.global.nc.f32 	%f73, [%rd38];
	add.s32 	%r116, %r99, 2400;
	mul.wide.u32 	%rd39, %r116, 4;
	add.s64 	%rd40, %rd10, %rd39;
	ld.global.nc.f32 	%f74, [%rd40];
	add.s32 	%r117, %r99, 2560;
	mul.wide.u32 	%rd41, %r117, 4;
	add.s64 	%rd42, %rd10, %rd41;
	ld.global.nc.f32 	%f75, [%rd42];
	add.s32 	%r118, %r99, 2720;
	mul.wide.u32 	%rd43, %r118, 4;
	add.s64 	%rd44, %rd10, %rd43;
	ld.global.nc.f32 	%f76, [%rd44];
	ld.shared.v2.f32 	{%f77, %f78}, [%r109+160];
	fma.rn.f32 	%f79, %f77, %f68, %f55;
	fma.rn.f32 	%f80, %f78, %f68, %f57;
	fma.rn.f32 	%f81, %f78, %f69, %f79;
	ld.shared.v2.f32 	{%f82, %f83}, [%r109+168];
	fma.rn.f32 	%f84, %f82, %f69, %f80;
	fma.rn.f32 	%f85, %f82, %f70, %f81;
	fma.rn.f32 	%f86, %f83, %f70, %f84;
	ld.shared.v2.f32 	{%f87, %f88}, [%r109+200];
	fma.rn.f32 	%f89, %f87, %f68, %f66;
	fma.rn.f32 	%f90, %f87, %f71, %f85;
	fma.rn.f32 	%f91, %f88, %f68, %f67;
	fma.rn.f32 	%f92, %f88, %f69, %f89;
	fma.rn.f32 	%f93, %f88, %f71, %f86;
	fma.rn.f32 	%f94, %f88, %f72, %f90;
	ld.shared.v2.f32 	{%f95, %f96}, [%r109+208];
	fma.rn.f32 	%f97, %f95, %f69, %f91;
	fma.rn.f32 	%f98, %f95, %f70, %f92;
	fma.rn.f32 	%f99, %f95, %f72, %f93;
	fma.rn.f32 	%f100, %f95, %f73, %f94;
	fma.rn.f32 	%f101, %f96, %f70, %f97;
	fma.rn.f32 	%f102, %f96, %f73, %f99;
	ld.shared.v2.f32 	{%f103, %f104}, [%r109+240];
	fma.rn.f32 	%f105, %f103, %f71, %f98;
	fma.rn.f32 	%f106, %f103, %f74, %f100;
	fma.rn.f32 	%f107, %f104, %f71, %f101;
	fma.rn.f32 	%f108, %f104, %f72, %f105;
	fma.rn.f32 	%f109, %f104, %f74, %f102;
	fma.rn.f32 	%f110, %f104, %f75, %f106;
	ld.shared.v2.f32 	{%f111, %f112}, [%r109+248];
	fma.rn.f32 	%f113, %f111, %f72, %f107;
	fma.rn.f32 	%f114, %f111, %f73, %f108;
	fma.rn.f32 	%f115, %f111, %f75, %f109;
	fma.rn.f32 	%f116, %f111, %f76, %f110;
	fma.rn.f32 	%f117, %f112, %f73, %f113;
	fma.rn.f32 	%f118, %f112, %f76, %f115;
	ld.shared.v2.f32 	{%f119, %f120}, [%r109+280];
	fma.rn.f32 	%f121, %f119, %f74, %f114;
	fma.rn.f32 	%f122, %f120, %f74, %f117;
	fma.rn.f32 	%f123, %f120, %f75, %f121;
	ld.shared.v2.f32 	{%f124, %f125}, [%r109+288];
	fma.rn.f32 	%f126, %f124, %f75, %f122;
	fma.rn.f32 	%f127, %f124, %f76, %f123;
	fma.rn.f32 	%f128, %f125, %f76, %f126;
	add.s32 	%r119, %r99, 2880;
	mul.wide.u32 	%rd45, %r119, 4;
	add.s64 	%rd46, %rd10, %rd45;
	ld.global.nc.f32 	%f129, [%rd46];
	add.s32 	%r120, %r99, 3040;
	mul.wide.u32 	%rd47, %r120, 4;
	add.s64 	%rd48, %rd10, %rd47;
	ld.global.nc.f32 	%f130, [%rd48];
	add.s32 	%r121, %r99, 3200;
	mul.wide.u32 	%rd49, %r121, 4;
	add.s64 	%rd50, %rd10, %rd49;
	ld.global.nc.f32 	%f131, [%rd50];
	add.s32 	%r122, %r99, 3360;
	mul.wide.u32 	%rd51, %r122, 4;
	add.s64 	%rd52, %rd10, %rd51;
	ld.global.nc.f32 	%f132, [%rd52];
	add.s32 	%r123, %r99, 3520;
	mul.wide.u32 	%rd53, %r123, 4;
	add.s64 	%rd54, %rd10, %rd53;
	ld.global.nc.f32 	%f133, [%rd54];
	add.s32 	%r124, %r99, 3680;
	mul.wide.u32 	%rd55, %r124, 4;
	add.s64 	%rd56, %rd10, %rd55;
	ld.global.nc.f32 	%f134, [%rd56];
	add.s32 	%r125, %r99, 3840;
	mul.wide.u32 	%rd57, %r125, 4;
	add.s64 	%rd58, %rd10, %rd57;
	ld.global.nc.f32 	%f135, [%rd58];
	add.s32 	%r126, %r99, 4000;
	mul.wide.u32 	%rd59, %r126, 4;
	add.s64 	%rd60, %rd10, %rd59;
	ld.global.nc.f32 	%f136, [%rd60];
	add.s32 	%r127, %r99, 4160;
	mul.wide.u32 	%rd61, %r127, 4;
	add.s64 	%rd62, %rd10, %rd61;
	ld.global.nc.f32 	%f137, [%rd62];
	ld.shared.v2.f32 	{%f138, %f139}, [%r109+320];
	fma.rn.f32 	%f140, %f138, %f129, %f116;
	fma.rn.f32 	%f141, %f139, %f129, %f118;
	fma.rn.f32 	%f142, %f139, %f130, %f140;
	ld.shared.v2.f32 	{%f143, %f144}, [%r109+328];
	fma.rn.f32 	%f145, %f143, %f130, %f141;
	fma.rn.f32 	%f146, %f143, %f131, %f142;
	fma.rn.f32 	%f147, %f144, %f131, %f145;
	ld.shared.v2.f32 	{%f148, %f149}, [%r109+360];
	fma.rn.f32 	%f150, %f148, %f129, %f127;
	fma.rn.f32 	%f151, %f148, %f132, %f146;
	fma.rn.f32 	%f152, %f149, %f129, %f128;
	fma.rn.f32 	%f153, %f149, %f130, %f150;
	fma.rn.f32 	%f154, %f149, %f132, %f147;
	fma.rn.f32 	%f155, %f149, %f133, %f151;
	ld.shared.v2.f32 	{%f156, %f157}, [%r109+368];
	fma.rn.f32 	%f158, %f156, %f130, %f152;
	fma.rn.f32 	%f159, %f156, %f131, %f153;
	fma.rn.f32 	%f160, %f156, %f133, %f154;
	fma.rn.f32 	%f161, %f156, %f134, %f155;
	fma.rn.f32 	%f162, %f157, %f131, %f158;
	fma.rn.f32 	%f163, %f157, %f134, %f160;
	ld.shared.v2.f32 	{%f164, %f165}, [%r109+400];
	fma.rn.f32 	%f166, %f164, %f132, %f159;
	fma.rn.f32 	%f167, %f164, %f135, %f161;
	fma.rn.f32 	%f168, %f165, %f132, %f162;
	fma.rn.f32 	%f169, %f165, %f133, %f166;
	fma.rn.f32 	%f170, %f165, %f135, %f163;
	fma.rn.f32 	%f171, %f165, %f136, %f167;
	ld.shared.v2.f32 	{%f172, %f173}, [%r109+408];
	fma.rn.f32 	%f174, %f172, %f133, %f168;
	fma.rn.f32 	%f175, %f172, %f134, %f169;
	fma.rn.f32 	%f176, %f172, %f136, %f170;
	fma.rn.f32 	%f177, %f172, %f137, %f171;
	fma.rn.f32 	%f178, %f173, %f134, %f174;
	fma.rn.f32 	%f179, %f173, %f137, %f176;
	ld.shared.v2.f32 	{%f180, %f181}, [%r109+440];
	fma.rn.f32 	%f182, %f180, %f135, %f175;
	fma.rn.f32 	%f183, %f181, %f135, %f178;
	fma.rn.f32 	%f184, %f181, %f136, %f182;
	ld.shared.v2.f32 	{%f185, %f186}, [%r109+448];
	fma.rn.f32 	%f187, %f185, %f136, %f183;
	fma.rn.f32 	%f188, %f185, %f137, %f184;
	fma.rn.f32 	%f189, %f186, %f137, %f187;
	add.s32 	%r128, %r99, 4320;
	mul.wide.u32 	%rd63, %r128, 4;
	add.s64 	%rd64, %rd10, %rd63;
	ld.global.nc.f32 	%f190, [%rd64];
	add.s32 	%r129, %r99, 4480;
	mul.wide.u32 	%rd65, %r129, 4;
	add.s64 	%rd66, %rd10, %rd65;
	ld.global.nc.f32 	%f191, [%rd66];
	add.s32 	%r130, %r99, 4640;
	mul.wide.u32 	%rd67, %r130, 4;
	add.s64 	%rd68, %rd10, %rd67;
	ld.global.nc.f32 	%f192, [%rd68];
	add.s32 	%r131, %r99, 4800;
	mul.wide.u32 	%rd69, %r131, 4;
	add.s64 	%rd70, %rd10, %rd69;
	ld.global.nc.f32 	%f193, [%rd70];
	add.s32 	%r132, %r99, 4960;
	mul.wide.u32 	%rd71, %r132, 4;
	add.s64 	%rd72, %rd10, %rd71;
	ld.global.nc.f32 	%f194, [%rd72];
	add.s32 	%r133, %r99, 5120;
	mul.wide.u32 	%rd73, %r133, 4;
	add.s64 	%rd74, %rd10, %rd73;
	ld.global.nc.f32 	%f195, [%rd74];
	add.s32 	%r134, %r99, 5280;
	mul.wide.u32 	%rd75, %r134, 4;
	add.s64 	%rd76, %rd10, %rd75;
	ld.global.nc.f32 	%f196, [%rd76];
	add.s32 	%r135, %r99, 5440;
	mul.wide.u32 	%rd77, %r135, 4;
	add.s64 	%rd78, %rd10, %rd77;
	ld.global.nc.f32 	%f197, [%rd78];
	add.s32 	%r136, %r99, 5600;
	mul.wide.u32 	%rd79, %r136, 4;
	add.s64 	%rd80, %rd10, %rd79;
	ld.global.nc.f32 	%f198, [%rd80];
	ld.shared.v2.f32 	{%f199, %f200}, [%r109+480];
	fma.rn.f32 	%f201, %f199, %f190, %f177;
	fma.rn.f32 	%f202, %f200, %f190, %f179;
	fma.rn.f32 	%f203, %f200, %f191, %f201;
	ld.shared.v2.f32 	{%f204, %f205}, [%r109+488];
	fma.rn.f32 	%f206, %f204, %f191, %f202;
	fma.rn.f32 	%f207, %f204, %f192, %f203;
	fma.rn.f32 	%f208, %f205, %f192, %f206;
	ld.shared.v2.f32 	{%f209, %f210}, [%r109+520];
	fma.rn.f32 	%f211, %f209, %f190, %f188;
	fma.rn.f32 	%f212, %f209, %f193, %f207;
	fma.rn.f32 	%f213, %f210, %f190, %f189;
	fma.rn.f32 	%f214, %f210, %f191, %f211;
	fma.rn.f32 	%f215, %f210, %f193, %f208;
	fma.rn.f32 	%f216, %f210, %f194, %f212;
	ld.shared.v2.f32 	{%f217, %f218}, [%r109+528];
	fma.rn.f32 	%f219, %f217, %f191, %f213;
	fma.rn.f32 	%f220, %f217, %f192, %f214;
	fma.rn.f32 	%f221, %f217, %f194, %f215;
	fma.rn.f32 	%f222, %f217, %f195, %f216;
	fma.rn.f32 	%f223, %f218, %f192, %f219;
	fma.rn.f32 	%f224, %f218, %f195, %f221;
	ld.shared.v2.f32 	{%f225, %f226}, [%r109+560];
	fma.rn.f32 	%f227, %f225, %f193, %f220;
	fma.rn.f32 	%f228, %f225, %f196, %f222;
	fma.rn.f32 	%f229, %f226, %f193, %f223;
	fma.rn.f32 	%f230, %f226, %f194, %f227;
	fma.rn.f32 	%f231, %f226, %f196, %f224;
	fma.rn.f32 	%f232, %f226, %f197, %f228;
	ld.shared.v2.f32 	{%f233, %f234}, [%r109+568];
	fma.rn.f32 	%f235, %f233, %f194, %f229;
	fma.rn.f32 	%f236, %f233, %f195, %f230;
	fma.rn.f32 	%f237, %f233, %f197, %f231;
	fma.rn.f32 	%f238, %f233, %f198, %f232;
	fma.rn.f32 	%f239, %f234, %f195, %f235;
	fma.rn.f32 	%f240, %f234, %f198, %f237;
	ld.shared.v2.f32 	{%f241, %f242}, [%r109+600];
	fma.rn.f32 	%f243, %f241, %f196, %f236;
	fma.rn.f32 	%f244, %f242, %f196, %f239;
	fma.rn.f32 	%f245, %f242, %f197, %f243;
	ld.shared.v2.f32 	{%f246, %f247}, [%r109+608];
	fma.rn.f32 	%f248, %f246, %f197, %f244;
	fma.rn.f32 	%f249, %f246, %f198, %f245;
	fma.rn.f32 	%f250, %f247, %f198, %f248;
	add.s32 	%r137, %r99, 5760;
	mul.wide.u32 	%rd81, %r137, 4;
	add.s64 	%rd82, %rd10, %rd81;
	ld.global.nc.f32 	%f251, [%rd82];
	add.s32 	%r138, %r99, 5920;
	mul.wide.u32 	%rd83, %r138, 4;
	add.s64 	%rd84, %rd10, %rd83;
	ld.global.nc.f32 	%f252, [%rd84];
	add.s32 	%r139, %r99, 6080;
	mul.wide.u32 	%rd85, %r139, 4;
	add.s64 	%rd86, %rd10, %rd85;
	ld.global.nc.f32 	%f253, [%rd86];
	add.s32 	%r140, %r99, 6240;
	mul.wide.u32 	%rd87, %r140, 4;
	add.s64 	%rd88, %rd10, %rd87;
	ld.global.nc.f32 	%f254, [%rd88];
	add.s32 	%r141, %r99, 6400;
	mul.wide.u32 	%rd89, %r141, 4;
	add.s64 	%rd90, %rd10, %rd89;
	ld.global.nc.f32 	%f255, [%rd90];
	add.s32 	%r142, %r99, 6560;
	mul.wide.u32 	%rd91, %r142, 4;
	add.s64 	%rd92, %rd10, %rd91;
	ld.global.nc.f32 	%f256, [%rd92];
	add.s32 	%r143, %r99, 6720;
	mul.wide.u32 	%rd93, %r143, 4;
	add.s64 	%rd94, %rd10, %rd93;
	ld.global.nc.f32 	%f257, [%rd94];
	add.s32 	%r144, %r99, 6880;
	mul.wide.u32 	%rd95, %r144, 4;
	add.s64 	%rd96, %rd10, %rd95;
	ld.global.nc.f32 	%f258, [%rd96];
	add.s32 	%r145, %r99, 7040;
	mul.wide.u32 	%rd97, %r145, 4;
	add.s64 	%rd98, %rd10, %rd97;
	ld.global.nc.f32 	%f259, [%rd98];
	ld.shared.v2.f32 	{%f260, %f261}, [%r109+640];
	fma.rn.f32 	%f262, %f260, %f251, %f238;
	fma.rn.f32 	%f263, %f261, %f251, %f240;
	fma.rn.f32 	%f264, %f261, %f252, %f262;
	ld.shared.v2.f32 	{%f265, %f266}, [%r109+648];
	fma.rn.f32 	%f267, %f265, %f252, %f263;
	fma.rn.f32 	%f268, %f265, %f253, %f264;
	fma.rn.f32 	%f269, %f266, %f253, %f267;
	ld.shared.v2.f32 	{%f270, %f271}, [%r109+680];
	fma.rn.f32 	%f272, %f270, %f251, %f249;
	fma.rn.f32 	%f273, %f270, %f254, %f268;
	fma.rn.f32 	%f274, %f271, %f251, %f250;
	fma.rn.f32 	%f275, %f271, %f252, %f272;
	fma.rn.f32 	%f276, %f271, %f254, %f269;
	fma.rn.f32 	%f277, %f271, %f255, %f273;
	ld.shared.v2.f32 	{%f278, %f279}, [%r109+688];
	fma.rn.f32 	%f280, %f278, %f252, %f274;
	fma.rn.f32 	%f281, %f278, %f253, %f275;
	fma.rn.f32 	%f282, %f278, %f255, %f276;
	fma.rn.f32 	%f283, %f278, %f256, %f277;
	fma.rn.f32 	%f284, %f279, %f253, %f280;
	fma.rn.f32 	%f285, %f279, %f256, %f282;
	ld.shared.v2.f32 	{%f286, %f287}, [%r109+720];
	fma.rn.f32 	%f288, %f286, %f254, %f281;
	fma.rn.f32 	%f289, %f286, %f257, %f283;
	fma.rn.f32 	%f290, %f287, %f254, %f284;
	fma.rn.f32 	%f291, %f287, %f255, %f288;
	fma.rn.f32 	%f292, %f287, %f257, %f285;
	fma.rn.f32 	%f293, %f287, %f258, %f289;
	ld.shared.v2.f32 	{%f294, %f295}, [%r109+728];
	fma.rn.f32 	%f296, %f294, %f255, %f290;
	fma.rn.f32 	%f297, %f294, %f256, %f291;
	fma.rn.f32 	%f298, %f294, %f258, %f292;
	fma.rn.f32 	%f299, %f294, %f259, %f293;
	fma.rn.f32 	%f300, %f295, %f256, %f296;
	fma.rn.f32 	%f301, %f295, %f259, %f298;
	ld.shared.v2.f32 	{%f302, %f303}, [%r109+760];
	fma.rn.f32 	%f304, %f302, %f257, %f297;
	fma.rn.f32 	%f305, %f303, %f257, %f300;
	fma.rn.f32 	%f306, %f303, %f258, %f304;
	ld.shared.v2.f32 	{%f307, %f308}, [%r109+768];
	fma.rn.f32 	%f309, %f307, %f258, %f305;
	fma.rn.f32 	%f310, %f307, %f259, %f306;
	fma.rn.f32 	%f311, %f308, %f259, %f309;
	add.s32 	%r146, %r99, 7200;
	mul.wide.u32 	%rd99, %r146, 4;
	add.s64 	%rd100, %rd10, %rd99;
	ld.global.nc.f32 	%f312, [%rd100];
	add.s32 	%r147, %r99, 7360;
	mul.wide.u32 	%rd101, %r147, 4;
	add.s64 	%rd102, %rd10, %rd101;
	ld.global.nc.f32 	%f313, [%rd102];
	add.s32 	%r148, %r99, 7520;
	mul.wide.u32 	%rd103, %r148, 4;
	add.s64 	%rd104, %rd10, %rd103;
	ld.global.nc.f32 	%f314, [%rd104];
	add.s32 	%r149, %r99, 7680;
	mul.wide.u32 	%rd105, %r149, 4;
	add.s64 	%rd106, %rd10, %rd105;
	ld.global.nc.f32 	%f315, [%rd106];
	add.s32 	%r150, %r99, 7840;
	mul.wide.u32 	%rd107, %r150, 4;
	add.s64 	%rd108, %rd10, %rd107;
	ld.global.nc.f32 	%f316, [%rd108];
	add.s32 	%r151, %r99, 8000;
	mul.wide.u32 	%rd109, %r151, 4;
	add.s64 	%rd110, %rd10, %rd109;
	ld.global.nc.f32 	%f317, [%rd110];
	add.s32 	%r152, %r99, 8160;
	mul.wide.u32 	%rd111, %r152, 4;
	add.s64 	%rd112, %rd10, %rd111;
	ld.global.nc.f32 	%f318, [%rd112];
	add.s32 	%r153, %r99, 8320;
	mul.wide.u32 	%rd113, %r153, 4;
	add.s64 	%rd114, %rd10, %rd113;
	ld.global.nc.f32 	%f319, [%rd114];
	add.s32 	%r154, %r99, 8480;
	mul.wide.u32 	%rd115, %r154, 4;
	add.s64 	%rd116, %rd10, %rd115;
	ld.global.nc.f32 	%f320, [%rd116];
	ld.shared.v2.f32 	{%f321, %f322}, [%r109+800];
	fma.rn.f32 	%f323, %f321, %f312, %f299;
	fma.rn.f32 	%f324, %f322, %f312, %f301;
	fma.rn.f32 	%f325, %f322, %f313, %f323;
	ld.shared.v2.f32 	{%f326, %f327}, [%r109+808];
	fma.rn.f32 	%f328, %f326, %f313, %f324;
	fma.rn.f32 	%f329, %f326, %f314, %f325;
	fma.rn.f32 	%f330, %f327, %f314, %f328;
	ld.shared.v2.f32 	{%f331, %f332}, [%r109+840];
	fma.rn.f32 	%f333, %f331, %f312, %f310;
	fma.rn.f32 	%f334, %f331, %f315, %f329;
	fma.rn.f32 	%f335, %f332, %f312, %f311;
	fma.rn.f32 	%f336, %f332, %f313, %f333;
	fma.rn.f32 	%f337, %f332, %f315, %f330;
	fma.rn.f32 	%f338, %f332, %f316, %f334;
	ld.shared.v2.f32 	{%f339, %f340}, [%r109+848];
	fma.rn.f32 	%f341, %f339, %f313, %f335;
	fma.rn.f32 	%f342, %f339, %f314, %f336;
	fma.rn.f32 	%f343, %f339, %f316, %f337;
	fma.rn.f32 	%f344, %f339, %f317, %f338;
	fma.rn.f32 	%f345, %f340, %f314, %f341;
	fma.rn.f32 	%f346, %f340, %f317, %f343;
	ld.shared.v2.f32 	{%f347, %f348}, [%r109+880];
	fma.rn.f32 	%f349, %f347, %f315, %f342;
	fma.rn.f32 	%f350, %f347, %f318, %f344;
	fma.rn.f32 	%f351, %f348, %f315, %f345;
	fma.rn.f32 	%f352, %f348, %f316, %f349;
	fma.rn.f32 	%f353, %f348, %f318, %f346;
	fma.rn.f32 	%f354, %f348, %f319, %f350;
	ld.shared.v2.f32 	{%f355, %f356}, [%r109+888];
	fma.rn.f32 	%f357, %f355, %f316, %f351;
	fma.rn.f32 	%f358, %f355, %f317, %f352;
	fma.rn.f32 	%f359, %f355, %f319, %f353;
	fma.rn.f32 	%f360, %f355, %f320, %f354;
	fma.rn.f32 	%f361, %f356, %f317, %f357;
	fma.rn.f32 	%f362, %f356, %f320, %f359;
	ld.shared.v2.f32 	{%f363, %f364}, [%r109+920];
	fma.rn.f32 	%f365, %f363, %f318, %f358;
	fma.rn.f32 	%f366, %f364, %f318, %f361;
	fma.rn.f32 	%f367, %f364, %f319, %f365;
	ld.shared.v2.f32 	{%f368, %f369}, [%r109+928];
	fma.rn.f32 	%f370, %f368, %f319, %f366;
	fma.rn.f32 	%f371, %f368, %f320, %f367;
	fma.rn.f32 	%f372, %f369, %f320, %f370;
	add.s32 	%r155, %r99, 8640;
	mul.wide.u32 	%rd117, %r155, 4;
	add.s64 	%rd118, %rd10, %rd117;
	ld.global.nc.f32 	%f373, [%rd118];
	add.s32 	%r156, %r99, 8800;
	mul.wide.u32 	%rd119, %r156, 4;
	add.s64 	%rd120, %rd10, %rd119;
	ld.global.nc.f32 	%f374, [%rd120];
	add.s32 	%r157, %r99, 8960;
	mul.wide.u32 	%rd121, %r157, 4;
	add.s64 	%rd122, %rd10, %rd121;
	ld.global.nc.f32 	%f375, [%rd122];
	add.s32 	%r158, %r99, 9120;
	mul.wide.u32 	%rd123, %r158, 4;
	add.s64 	%rd124, %rd10, %rd123;
	ld.global.nc.f32 	%f376, [%rd124];
	add.s32 	%r159, %r99, 9280;
	mul.wide.u32 	%rd125, %r159, 4;
	add.s64 	%rd126, %rd10, %rd125;
	ld.global.nc.f32 	%f377, [%rd126];
	add.s32 	%r160, %r99, 9440;
	mul.wide.u32 	%rd127, %r160, 4;
	add.s64 	%rd128, %rd10, %rd127;
	ld.global.nc.f32 	%f378, [%rd128];
	add.s32 	%r161, %r99, 9600;
	mul.wide.u32 	%rd129, %r161, 4;
	add.s64 	%rd130, %rd10, %rd129;
	ld.global.nc.f32 	%f379, [%rd130];
	add.s32 	%r162, %r99, 9760;
	mul.wide.u32 	%rd131, %r162, 4;
	add.s64 	%rd132, %rd10, %rd131;
	ld.global.nc.f32 	%f380, [%rd132];
	add.s32 	%r163, %r99, 9920;
	mul.wide.u32 	%rd133, %r163, 4;
	add.s64 	%rd134, %rd10, %rd133;
	ld.global.nc.f32 	%f381, [%rd134];
	ld.shared.v2.f32 	{%f382, %f383}, [%r109+960];
	fma.rn.f32 	%f384, %f382, %f373, %f360;
	fma.rn.f32 	%f385, %f383, %f373, %f362;
	fma.rn.f32 	%f386, %f383, %f374, %f384;
	ld.shared.v2.f32 	{%f387, %f388}, [%r109+968];
	fma.rn.f32 	%f389, %f387, %f374, %f385;
	fma.rn.f32 	%f390, %f387, %f375, %f386;
	fma.rn.f32 	%f391, %f388, %f375, %f389;
	ld.shared.v2.f32 	{%f392, %f393}, [%r109+1000];
	fma.rn.f32 	%f394, %f392, %f373, %f371;
	fma.rn.f32 	%f395, %f392, %f376, %f390;
	fma.rn.f32 	%f396, %f393, %f373, %f372;
	fma.rn.f32 	%f397, %f393, %f374, %f394;
	fma.rn.f32 	%f398, %f393, %f376, %f391;
	fma.rn.f32 	%f399, %f393, %f377, %f395;
	ld.shared.v2.f32 	{%f400, %f401}, [%r109+1008];
	fma.rn.f32 	%f402, %f400, %f374, %f396;
	fma.rn.f32 	%f403, %f400, %f375, %f397;
	fma.rn.f32 	%f404, %f400, %f377, %f398;
	fma.rn.f32 	%f405, %f400, %f378, %f399;
	fma.rn.f32 	%f406, %f401, %f375, %f402;
	fma.rn.f32 	%f407, %f401, %f378, %f404;
	ld.shared.v2.f32 	{%f408, %f409}, [%r109+1040];
	fma.rn.f32 	%f410, %f408, %f376, %f403;
	fma.rn.f32 	%f411, %f408, %f379, %f405;
	fma.rn.f32 	%f412, %f409, %f376, %f406;
	fma.rn.f32 	%f413, %f409, %f377, %f410;
	fma.rn.f32 	%f414, %f409, %f379, %f407;
	fma.rn.f32 	%f415, %f409, %f380, %f411;
	ld.shared.v2.f32 	{%f416, %f417}, [%r109+1048];
	fma.rn.f32 	%f418, %f416, %f377, %f412;
	fma.rn.f32 	%f419, %f416, %f378, %f413;
	fma.rn.f32 	%f420, %f416, %f380, %f414;
	fma.rn.f32 	%f421, %f416, %f381, %f415;
	fma.rn.f32 	%f422, %f417, %f378, %f418;
	fma.rn.f32 	%f423, %f417, %f381, %f420;
	ld.shared.v2.f32 	{%f424, %f425}, [%r109+1080];
	fma.rn.f32 	%f426, %f424, %f379, %f419;
	fma.rn.f32 	%f427, %f425, %f379, %f422;
	fma.rn.f32 	%f428, %f425, %f380, %f426;
	ld.shared.v2.f32 	{%f429, %f430}, [%r109+1088];
	fma.rn.f32 	%f431, %f429, %f380, %f427;
	fma.rn.f32 	%f432, %f429, %f381, %f428;
	fma.rn.f32 	%f433, %f430, %f381, %f431;
	add.s32 	%r164, %r99, 10080;
	mul.wide.u32 	%rd135, %r164, 4;
	add.s64 	%rd136, %rd10, %rd135;
	ld.global.nc.f32 	%f434, [%rd136];
	add.s32 	%r165, %r99, 10240;
	mul.wide.u32 	%rd137, %r165, 4;
	add.s64 	%rd138, %rd10, %rd137;
	ld.global.nc.f32 	%f435, [%rd138];
	add.s32 	%r166, %r99, 10400;
	mul.wide.u32 	%rd139, %r166, 4;
	add.s64 	%rd140, %rd10, %rd139;
	ld.global.nc.f32 	%f436, [%rd140];
	add.s32 	%r167, %r99, 10560;
	mul.wide.u32 	%rd141, %r167, 4;
	add.s64 	%rd142, %rd10, %rd141;
	ld.global.nc.f32 	%f437, [%rd142];
	add.s32 	%r168, %r99, 10720;
	mul.wide.u32 	%rd143, %r168, 4;
	add.s64 	%rd144, %rd10, %rd143;
	ld.global.nc.f32 	%f438, [%rd144];
	add.s32 	%r169, %r99, 10880;
	mul.wide.u32 	%rd145, %r169, 4;
	add.s64 	%rd146, %rd10, %rd145;
	ld.global.nc.f32 	%f439, [%rd146];
	add.s32 	%r170, %r99, 11040;
	mul.wide.u32 	%rd147, %r170, 4;
	add.s64 	%rd148, %rd10, %rd147;
	ld.global.nc.f32 	%f440, [%rd148];
	add.s32 	%r171, %r99, 11200;
	mul.wide.u32 	%rd149, %r171, 4;
	add.s64 	%rd150, %rd10, %rd149;
	ld.global.nc.f32 	%f441, [%rd150];
	add.s32 	%r172, %r99, 11360;
	mul.wide.u32 	%rd151, %r172, 4;
	add.s64 	%rd152, %rd10, %rd151;
	ld.global.nc.f32 	%f442, [%rd152];
	ld.shared.v2.f32 	{%f443, %f444}, [%r109+1120];
	fma.rn.f32 	%f445, %f443, %f434, %f421;
	fma.rn.f32 	%f446, %f444, %f434, %f423;
	fma.rn.f32 	%f447, %f444, %f435, %f445;
	ld.shared.v2.f32 	{%f448, %f449}, [%r109+1128];
	fma.rn.f32 	%f450, %f448, %f435, %f446;
	fma.rn.f32 	%f451, %f448, %f436, %f447;
	fma.rn.f32 	%f452, %f449, %f436, %f450;
	ld.shared.v2.f32 	{%f453, %f454}, [%r109+1160];
	fma.rn.f32 	%f455, %f453, %f434, %f432;
	fma.rn.f32 	%f456, %f453, %f437, %f451;
	fma.rn.f32 	%f457, %f454, %f434, %f433;
	fma.rn.f32 	%f458, %f454, %f435, %f455;
	fma.rn.f32 	%f459, %f454, %f437, %f452;
	fma.rn.f32 	%f460, %f454, %f438, %f456;
	ld.shared.v2.f32 	{%f461, %f462}, [%r109+1168];
	fma.rn.f32 	%f463, %f461, %f435, %f457;
	fma.rn.f32 	%f464, %f461, %f436, %f458;
	fma.rn.f32 	%f465, %f461, %f438, %f459;
	fma.rn.f32 	%f466, %f461, %f439, %f460;
	fma.rn.f32 	%f467, %f462, %f436, %f463;
	fma.rn.f32 	%f468, %f462, %f439, %f465;
	ld.shared.v2.f32 	{%f469, %f470}, [%r109+1200];
	fma.rn.f32 	%f471, %f469, %f437, %f464;
	fma.rn.f32 	%f472, %f469, %f440, %f466;
	fma.rn.f32 	%f473, %f470, %f437, %f467;
	fma.rn.f32 	%f474, %f470, %f438, %f471;
	fma.rn.f32 	%f475, %f470, %f440, %f468;
	fma.rn.f32 	%f476, %f470, %f441, %f472;
	ld.shared.v2.f32 	{%f477, %f478}, [%r109+1208];
	fma.rn.f32 	%f479, %f477, %f438, %f473;
	fma.rn.f32 	%f480, %f477, %f439, %f474;
	fma.rn.f32 	%f481, %f477, %f441, %f475;
	fma.rn.f32 	%f482, %f477, %f442, %f476;
	fma.rn.f32 	%f483, %f478, %f439, %f479;
	fma.rn.f32 	%f484, %f478, %f442, %f481;
	ld.shared.v2.f32 	{%f485, %f486}, [%r109+1240];
	fma.rn.f32 	%f487, %f485, %f440, %f480;
	fma.rn.f32 	%f488, %f486, %f440, %f483;
	fma.rn.f32 	%f489, %f486, %f441, %f487;
	ld.shared.v2.f32 	{%f490, %f491}, [%r109+1248];
	fma.rn.f32 	%f492, %f490, %f441, %f488;
	fma.rn.f32 	%f493, %f490, %f442, %f489;
	fma.rn.f32 	%f494, %f491, %f442, %f492;
	add.s32 	%r173, %r99, 11520;
	mul.wide.u32 	%rd153, %r173, 4;
	add.s64 	%rd154, %rd10, %rd153;
	ld.global.nc.f32 	%f495, [%rd154];
	add.s32 	%r174, %r99, 11680;
	mul.wide.u32 	%rd155, %r174, 4;
	add.s64 	%rd156, %rd10, %rd155;
	ld.global.nc.f32 	%f496, [%rd156];
	add.s32 	%r175, %r99, 11840;
	mul.wide.u32 	%rd157, %r175, 4;
	add.s64 	%rd158, %rd10, %rd157;
	ld.global.nc.f32 	%f497, [%rd158];
	add.s32 	%r176, %r99, 12000;
	mul.wide.u32 	%rd159, %r176, 4;
	add.s64 	%rd160, %rd10, %rd159;
	ld.global.nc.f32 	%f498, [%rd160];
	add.s32 	%r177, %r99, 12160;
	mul.wide.u32 	%rd161, %r177, 4;
	add.s64 	%rd162, %rd10, %rd161;
	ld.global.nc.f32 	%f499, [%rd162];
	add.s32 	%r178, %r99, 12320;
	mul.wide.u32 	%rd163, %r178, 4;
	add.s64 	%rd164, %rd10, %rd163;
	ld.global.nc.f32 	%f500, [%rd164];
	add.s32 	%r179, %r99, 12480;
	mul.wide.u32 	%rd165, %r179, 4;
	add.s64 	%rd166, %rd10, %rd165;
	ld.global.nc.f32 	%f501, [%rd166];
	add.s32 	%r180, %r99, 12640;
	mul.wide.u32 	%rd167, %r180, 4;
	add.s64 	%rd168, %rd10, %rd167;
	ld.global.nc.f32 	%f502, [%rd168];
	add.s32 	%r181, %r99, 12800;
	mul.wide.u32 	%rd169, %r181, 4;
	add.s64 	%rd170, %rd10, %rd169;
	ld.global.nc.f32 	%f503, [%rd170];
	ld.shared.v2.f32 	{%f504, %f505}, [%r109+1280];
	fma.rn.f32 	%f506, %f504, %f495, %f482;
	fma.rn.f32 	%f507, %f505, %f495, %f484;
	fma.rn.f32 	%f508, %f505, %f496, %f506;
	ld.shared.v2.f32 	{%f509, %f510}, [%r109+1288];
	fma.rn.f32 	%f511, %f509, %f496, %f507;
	fma.rn.f32 	%f512, %f509, %f497, %f508;
	fma.rn.f32 	%f513, %f510, %f497, %f511;
	ld.shared.v2.f32 	{%f514, %f515}, [%r109+1320];
	fma.rn.f32 	%f516, %f514, %f495, %f493;
	fma.rn.f32 	%f517, %f514, %f498, %f512;
	fma.rn.f32 	%f518, %f515, %f495, %f494;
	fma.rn.f32 	%f519, %f515, %f496, %f516;
	fma.rn.f32 	%f520, %f515, %f498, %f513;
	fma.rn.f32 	%f521, %f515, %f499, %f517;
	ld.shared.v2.f32 	{%f522, %f523}, [%r109+1328];
	fma.rn.f32 	%f524, %f522, %f496, %f518;
	fma.rn.f32 	%f525, %f522, %f497, %f519;
	fma.rn.f32 	%f526, %f522, %f499, %f520;
	fma.rn.f32 	%f527, %f522, %f500, %f521;
	fma.rn.f32 	%f528, %f523, %f497, %f524;
	fma.rn.f32 	%f529, %f523, %f500, %f526;
	ld.shared.v2.f32 	{%f530, %f531}, [%r109+1360];
	fma.rn.f32 	%f532, %f530, %f498, %f525;
	fma.rn.f32 	%f533, %f530, %f501, %f527;
	fma.rn.f32 	%f534, %f531, %f498, %f528;
	fma.rn.f32 	%f535, %f531, %f499, %f532;
	fma.rn.f32 	%f536, %f531, %f501, %f529;
	fma.rn.f32 	%f537, %f531, %f502, %f533;
	ld.shared.v2.f32 	{%f538, %f539}, [%r109+1368];
	fma.rn.f32 	%f540, %f538, %f499, %f534;
	fma.rn.f32 	%f541, %f538, %f500, %f535;
	fma.rn.f32 	%f542, %f538, %f502, %f536;
	fma.rn.f32 	%f543, %f538, %f503, %f537;
	fma.rn.f32 	%f544, %f539, %f500, %f540;
	fma.rn.f32 	%f545, %f539, %f503, %f542;
	ld.shared.v2.f32 	{%f546, %f547}, [%r109+1400];
	fma.rn.f32 	%f548, %f546, %f501, %f541;
	fma.rn.f32 	%f549, %f547, %f501, %f544;
	fma.rn.f32 	%f550, %f547, %f502, %f548;
	ld.shared.v2.f32 	{%f551, %f552}, [%r109+1408];
	fma.rn.f32 	%f553, %f551, %f502, %f549;
	fma.rn.f32 	%f554, %f551, %f503, %f550;
	fma.rn.f32 	%f555, %f552, %f503, %f553;
	add.s32 	%r182, %r99, 12960;
	mul.wide.u32 	%rd171, %r182, 4;
	add.s64 	%rd172, %rd10, %rd171;
	ld.global.nc.f32 	%f556, [%rd172];
	add.s32 	%r183, %r99, 13120;
	mul.wide.u32 	%rd173, %r183, 4;
	add.s64 	%rd174, %rd10, %rd173;
	ld.global.nc.f32 	%f557, [%rd174];
	add.s32 	%r184, %r99, 13280;
	mul.wide.u32 	%rd175, %r184, 4;
	add.s64 	%rd176, %rd10, %rd175;
	ld.global.nc.f32 	%f558, [%rd176];
	add.s32 	%r185, %r99, 13440;
	mul.wide.u32 	%rd177, %r185, 4;
	add.s64 	%rd178, %rd10, %rd177;
	ld.global.nc.f32 	%f559, [%rd178];
	add.s32 	%r186, %r99, 13600;
	mul.wide.u32 	%rd179, %r186, 4;
	add.s64 	%rd180, %rd10, %rd179;
	ld.global.nc.f32 	%f560, [%rd180];
	add.s32 	%r187, %r99, 13760;
	mul.wide.u32 	%rd181, %r187, 4;
	add.s64 	%rd182, %rd10, %rd181;
	ld.global.nc.f32 	%f561, [%rd182];
	add.s32 	%r188, %r99, 13920;
	mul.wide.u32 	%rd183, %r188, 4;
	add.s64 	%rd184, %rd10, %rd183;
	ld.global.nc.f32 	%f562, [%rd184];
	add.s32 	%r189, %r99, 14080;
	mul.wide.u32 	%rd185, %r189, 4;
	add.s64 	%rd186, %rd10, %rd185;
	ld.global.nc.f32 	%f563, [%rd186];
	add.s32 	%r190, %r99, 14240;
	mul.wide.u32 	%rd187, %r190, 4;
	add.s64 	%rd188, %rd10, %rd187;
	ld.global.nc.f32 	%f564, [%rd188];
	ld.shared.v2.f32 	{%f565, %f566}, [%r109+1440];
	fma.rn.f32 	%f567, %f565, %f556, %f543;
	fma.rn.f32 	%f568, %f566, %f556, %f545;
	fma.rn.f32 	%f569, %f566, %f557, %f567;
	ld.shared.v2.f32 	{%f570, %f571}, [%r109+1448];
	fma.rn.f32 	%f572, %f570, %f557, %f568;
	fma.rn.f32 	%f573, %f570, %f558, %f569;
	fma.rn.f32 	%f574, %f571, %f558, %f572;
	ld.shared.v2.f32 	{%f575, %f576}, [%r109+1480];
	fma.rn.f32 	%f577, %f575, %f556, %f554;
	fma.rn.f32 	%f578, %f575, %f559, %f573;
	fma.rn.f32 	%f579, %f576, %f556, %f555;
	fma.rn.f32 	%f580, %f576, %f557, %f577;
	fma.rn.f32 	%f581, %f576, %f559, %f574;
	fma.rn.f32 	%f582, %f576, %f560, %f578;
	ld.shared.v2.f32 	{%f583, %f584}, [%r109+1488];
	fma.rn.f32 	%f585, %f583, %f557, %f579;
	fma.rn.f32 	%f586, %f583, %f558, %f580;
	fma.rn.f32 	%f587, %f583, %f560, %f581;
	fma.rn.f32 	%f588, %f583, %f561, %f582;
	fma.rn.f32 	%f589, %f584, %f558, %f585;
	fma.rn.f32 	%f590, %f584, %f561, %f587;
	ld.shared.v2.f32 	{%f591, %f592}, [%r109+1520];
	fma.rn.f32 	%f593, %f591, %f559, %f586;
	fma.rn.f32 	%f594, %f591, %f562, %f588;
	fma.rn.f32 	%f595, %f592, %f559, %f589;
	fma.rn.f32 	%f596, %f592, %f560, %f593;
	fma.rn.f32 	%f597, %f592, %f562, %f590;
	fma.rn.f32 	%f598, %f592, %f563, %f594;
	ld.shared.v2.f32 	{%f599, %f600}, [%r109+1528];
	fma.rn.f32 	%f601, %f599, %f560, %f595;
	fma.rn.f32 	%f602, %f599, %f561, %f596;
	fma.rn.f32 	%f603, %f599, %f563, %f597;
	fma.rn.f32 	%f604, %f599, %f564, %f598;
	fma.rn.f32 	%f605, %f600, %f561, %f601;
	fma.rn.f32 	%f606, %f600, %f564, %f603;
	ld.shared.v2.f32 	{%f607, %f608}, [%r109+1560];
	fma.rn.f32 	%f609, %f607, %f562, %f602;
	fma.rn.f32 	%f610, %f608, %f562, %f605;
	fma.rn.f32 	%f611, %f608, %f563, %f609;
	ld.shared.v2.f32 	{%f612, %f613}, [%r109+1568];
	fma.rn.f32 	%f614, %f612, %f563, %f610;
	fma.rn.f32 	%f615, %f612, %f564, %f611;
	fma.rn.f32 	%f616, %f613, %f564, %f614;
	add.s32 	%r191, %r99, 14400;
	mul.wide.u32 	%rd189, %r191, 4;
	add.s64 	%rd190, %rd10, %rd189;
	ld.global.nc.f32 	%f617, [%rd190];
	add.s32 	%r192, %r99, 14560;
	mul.wide.u32 	%rd191, %r192, 4;
	add.s64 	%rd192, %rd10, %rd191;
	ld.global.nc.f32 	%f618, [%rd192];
	add.s32 	%r193, %r99, 14720;
	mul.wide.u32 	%rd193, %r193, 4;
	add.s64 	%rd194, %rd10, %rd193;
	ld.global.nc.f32 	%f619, [%rd194];
	add.s32 	%r194, %r99, 14880;
	mul.wide.u32 	%rd195, %r194, 4;
	add.s64 	%rd196, %rd10, %rd195;
	ld.global.nc.f32 	%f620, [%rd196];
	add.s32 	%r195, %r99, 15040;
	mul.wide.u32 	%rd197, %r195, 4;
	add.s64 	%rd198, %rd10, %rd197;
	ld.global.nc.f32 	%f621, [%rd198];
	add.s32 	%r196, %r99, 15200;
	mul.wide.u32 	%rd199, %r196, 4;
	add.s64 	%rd200, %rd10, %rd199;
	ld.global.nc.f32 	%f622, [%rd200];
	add.s32 	%r197, %r99, 15360;
	mul.wide.u32 	%rd201, %r197, 4;
	add.s64 	%rd202, %rd10, %rd201;
	ld.global.nc.f32 	%f623, [%rd202];
	add.s32 	%r198, %r99, 15520;
	mul.wide.u32 	%rd203, %r198, 4;
	add.s64 	%rd204, %rd10, %rd203;
	ld.global.nc.f32 	%f624, [%rd204];
	add.s32 	%r199, %r99, 15680;
	mul.wide.u32 	%rd205, %r199, 4;
	add.s64 	%rd206, %rd10, %rd205;
	ld.global.nc.f32 	%f625, [%rd206];
	ld.shared.v2.f32 	{%f626, %f627}, [%r109+1600];
	fma.rn.f32 	%f628, %f626, %f617, %f604;
	fma.rn.f32 	%f629, %f627, %f617, %f606;
	fma.rn.f32 	%f630, %f627, %f618, %f628;
	ld.shared.v2.f32 	{%f631, %f632}, [%r109+1608];
	fma.rn.f32 	%f633, %f631, %f618, %f629;
	fma.rn.f32 	%f634, %f631, %f619, %f630;
	fma.rn.f32 	%f635, %f632, %f619, %f633;
	ld.shared.v2.f32 	{%f636, %f637}, [%r109+1640];
	fma.rn.f32 	%f638, %f636, %f617, %f615;
	fma.rn.f32 	%f639, %f636, %f620, %f634;
	fma.rn.f32 	%f640, %f637, %f617, %f616;
	fma.rn.f32 	%f641, %f637, %f618, %f638;
	fma.rn.f32 	%f642, %f637, %f620, %f635;
	fma.rn.f32 	%f643, %f637, %f621, %f639;
	ld.shared.v2.f32 	{%f644, %f645}, [%r109+1648];
	fma.rn.f32 	%f646, %f644, %f618, %f640;
	fma.rn.f32 	%f647, %f644, %f619, %f641;
	fma.rn.f32 	%f648, %f644, %f621, %f642;
	fma.rn.f32 	%f649, %f644, %f622, %f643;
	fma.rn.f32 	%f650, %f645, %f619, %f646;
	fma.rn.f32 	%f651, %f645, %f622, %f648;
	ld.shared.v2.f32 	{%f652, %f653}, [%r109+1680];
	fma.rn.f32 	%f654, %f652, %f620, %f647;
	fma.rn.f32 	%f655, %f652, %f623, %f649;
	fma.rn.f32 	%f656, %f653, %f620, %f650;
	fma.rn.f32 	%f657, %f653, %f621, %f654;
	fma.rn.f32 	%f658, %f653, %f623, %f651;
	fma.rn.f32 	%f659, %f653, %f624, %f655;
	ld.shared.v2.f32 	{%f660, %f661}, [%r109+1688];
	fma.rn.f32 	%f662, %f660, %f621, %f656;
	fma.rn.f32 	%f663, %f660, %f622, %f657;
	fma.rn.f32 	%f664, %f660, %f624, %f658;
	fma.rn.f32 	%f665, %f660, %f625, %f659;
	fma.rn.f32 	%f666, %f661, %f622, %f662;
	fma.rn.f32 	%f667, %f661, %f625, %f664;
	ld.shared.v2.f32 	{%f668, %f669}, [%r109+1720];
	fma.rn.f32 	%f670, %f668, %f623, %f663;
	fma.rn.f32 	%f671, %f669, %f623, %f666;
	fma.rn.f32 	%f672, %f669, %f624, %f670;
	ld.shared.v2.f32 	{%f673, %f674}, [%r109+1728];
	fma.rn.f32 	%f675, %f673, %f624, %f671;
	fma.rn.f32 	%f676, %f673, %f625, %f672;
	fma.rn.f32 	%f677, %f674, %f625, %f675;
	add.s32 	%r200, %r99, 15840;
	mul.wide.u32 	%rd207, %r200, 4;
	add.s64 	%rd208, %rd10, %rd207;
	ld.global.nc.f32 	%f678, [%rd208];
	add.s32 	%r201, %r99, 16000;
	mul.wide.u32 	%rd209, %r201, 4;
	add.s64 	%rd210, %rd10, %rd209;
	ld.global.nc.f32 	%f679, [%rd210];
	add.s32 	%r202, %r99, 16160;
	mul.wide.u32 	%rd211, %r202, 4;
	add.s64 	%rd212, %rd10, %rd211;
	ld.global.nc.f32 	%f680, [%rd212];
	add.s32 	%r203, %r99, 16320;
	mul.wide.u32 	%rd213, %r203, 4;
	add.s64 	%rd214, %rd10, %rd213;
	ld.global.nc.f32 	%f681, [%rd214];
	add.s32 	%r204, %r99, 16480;
	mul.wide.u32 	%rd215, %r204, 4;
	add.s64 	%rd216, %rd10, %rd215;
	ld.global.nc.f32 	%f682, [%rd216];
	add.s32 	%r205, %r99, 16640;
	mul.wide.u32 	%rd217, %r205, 4;
	add.s64 	%rd218, %rd10, %rd217;
	ld.global.nc.f32 	%f683, [%rd218];
	add.s32 	%r206, %r99, 16800;
	mul.wide.u32 	%rd219, %r206, 4;
	add.s64 	%rd220, %rd10, %rd219;
	ld.global.nc.f32 	%f684, [%rd220];
	add.s32 	%r207, %r99, 16960;
	mul.wide.u32 	%rd221, %r207, 4;
	add.s64 	%rd222, %rd10, %rd221;
	ld.global.nc.f32 	%f685, [%rd222];
	add.s32 	%r208, %r99, 17120;
	mul.wide.u32 	%rd223, %r208, 4;
	add.s64 	%rd224, %rd10, %rd223;
	ld.global.nc.f32 	%f686, [%rd224];
	ld.shared.v2.f32 	{%f687, %f688}, [%r109+1760];
	fma.rn.f32 	%f689, %f687, %f678, %f665;
	fma.rn.f32 	%f690, %f688, %f678, %f667;
	fma.rn.f32 	%f691, %f688, %f679, %f689;
	ld.shared.v2.f32 	{%f692, %f693}, [%r109+1768];
	fma.rn.f32 	%f694, %f692, %f679, %f690;
	fma.rn.f32 	%f695, %f692, %f680, %f691;
	fma.rn.f32 	%f696, %f693, %f680, %f694;
	ld.shared.v2.f32 	{%f697, %f698}, [%r109+1800];
	fma.rn.f32 	%f699, %f697, %f678, %f676;
	fma.rn.f32 	%f700, %f697, %f681, %f695;
	fma.rn.f32 	%f701, %f698, %f678, %f677;
	fma.rn.f32 	%f702, %f698, %f679, %f699;
	fma.rn.f32 	%f703, %f698, %f681, %f696;
	fma.rn.f32 	%f704, %f698, %f682, %f700;
	ld.shared.v2.f32 	{%f705, %f706}, [%r109+1808];
	fma.rn.f32 	%f707, %f705, %f679, %f701;
	fma.rn.f32 	%f708, %f705, %f680, %f702;
	fma.rn.f32 	%f709, %f705, %f682, %f703;
	fma.rn.f32 	%f710, %f705, %f683, %f704;
	fma.rn.f32 	%f711, %f706, %f680, %f707;
	fma.rn.f32 	%f712, %f706, %f683, %f709;
	ld.shared.v2.f32 	{%f713, %f714}, [%r109+1840];
	fma.rn.f32 	%f715, %f713, %f681, %f708;
	fma.rn.f32 	%f716, %f713, %f684, %f710;
	fma.rn.f32 	%f717, %f714, %f681, %f711;
	fma.rn.f32 	%f718, %f714, %f682, %f715;
	fma.rn.f32 	%f719, %f714, %f684, %f712;
	fma.rn.f32 	%f720, %f714, %f685, %f716;
	ld.shared.v2.f32 	{%f721, %f722}, [%r109+1848];
	fma.rn.f32 	%f723, %f721, %f682, %f717;
	fma.rn.f32 	%f724, %f721, %f683, %f718;
	fma.rn.f32 	%f725, %f721, %f685, %f719;
	fma.rn.f32 	%f726, %f721, %f686, %f720;
	fma.rn.f32 	%f727, %f722, %f683, %f723;
	fma.rn.f32 	%f728, %f722, %f686, %f725;
	ld.shared.v2.f32 	{%f729, %f730}, [%r109+1880];
	fma.rn.f32 	%f731, %f729, %f684, %f724;
	fma.rn.f32 	%f732, %f730, %f684, %f727;
	fma.rn.f32 	%f733, %f730, %f685, %f731;
	ld.shared.v2.f32 	{%f734, %f735}, [%r109+1888];
	fma.rn.f32 	%f736, %f734, %f685, %f732;
	fma.rn.f32 	%f737, %f734, %f686, %f733;
	fma.rn.f32 	%f738, %f735, %f686, %f736;
	add.s32 	%r209, %r99, 17280;
	mul.wide.u32 	%rd225, %r209, 4;
	add.s64 	%rd226, %rd10, %rd225;
	ld.global.nc.f32 	%f739, [%rd226];
	add.s32 	%r210, %r99, 17440;
	mul.wide.u32 	%rd227, %r210, 4;
	add.s64 	%rd228, %rd10, %rd227;
	ld.global.nc.f32 	%f740, [%rd228];
	add.s32 	%r211, %r99, 17600;
	mul.wide.u32 	%rd229, %r211, 4;
	add.s64 	%rd230, %rd10, %rd229;
	ld.global.nc.f32 	%f741, [%rd230];
	add.s32 	%r212, %r99, 17760;
	mul.wide.u32 	%rd231, %r212, 4;
	add.s64 	%rd232, %rd10, %rd231;
	ld.global.nc.f32 	%f742, [%rd232];
	add.s32 	%r213, %r99, 17920;
	mul.wide.u32 	%rd233, %r213, 4;
	add.s64 	%rd234, %rd10, %rd233;
	ld.global.nc.f32 	%f743, [%rd234];
	add.s32 	%r214, %r99, 18080;
	mul.wide.u32 	%rd235, %r214, 4;
	add.s64 	%rd236, %rd10, %rd235;
	ld.global.nc.f32 	%f744, [%rd236];
	add.s32 	%r215, %r99, 18240;
	mul.wide.u32 	%rd237, %r215, 4;
	add.s64 	%rd238, %rd10, %rd237;
	ld.global.nc.f32 	%f745, [%rd238];
	add.s32 	%r216, %r99, 18400;
	mul.wide.u32 	%rd239, %r216, 4;
	add.s64 	%rd240, %rd10, %rd239;
	ld.global.nc.f32 	%f746, [%rd240];
	add.s32 	%r217, %r99, 18560;
	mul.wide.u32 	%rd241, %r217, 4;
	add.s64 	%rd242, %rd10, %rd241;
	ld.global.nc.f32 	%f747, [%rd242];
	ld.shared.v2.f32 	{%f748, %f749}, [%r109+1920];
	fma.rn.f32 	%f750, %f748, %f739, %f726;
	fma.rn.f32 	%f751, %f749, %f739, %f728;
	fma.rn.f32 	%f752, %f749, %f740, %f750;
	ld.shared.v2.f32 	{%f753, %f754}, [%r109+1928];
	fma.rn.f32 	%f755, %f753, %f740, %f751;
	fma.rn.f32 	%f756, %f753, %f741, %f752;
	fma.rn.f32 	%f757, %f754, %f741, %f755;
	ld.shared.v2.f32 	{%f758, %f759}, [%r109+1960];
	fma.rn.f32 	%f760, %f758, %f739, %f737;
	fma.rn.f32 	%f761, %f758, %f742, %f756;
	fma.rn.f32 	%f762, %f759, %f739, %f738;
	fma.rn.f32 	%f763, %f759, %f740, %f760;
	fma.rn.f32 	%f764, %f759, %f742, %f757;
	fma.rn.f32 	%f765, %f759, %f743, %f761;
	ld.shared.v2.f32 	{%f766, %f767}, [%r109+1968];
	fma.rn.f32 	%f768, %f766, %f740, %f762;
	fma.rn.f32 	%f769, %f766, %f741, %f763;
	fma.rn.f32 	%f770, %f766, %f743, %f764;
	fma.rn.f32 	%f771, %f766, %f744, %f765;
	fma.rn.f32 	%f772, %f767, %f741, %f768;
	fma.rn.f32 	%f773, %f767, %f744, %f770;
	ld.shared.v2.f32 	{%f774, %f775}, [%r109+2000];
	fma.rn.f32 	%f776, %f774, %f742, %f769;
	fma.rn.f32 	%f777, %f774, %f745, %f771;
	fma.rn.f32 	%f778, %f775, %f742, %f772;
	fma.rn.f32 	%f779, %f775, %f743, %f776;
	fma.rn.f32 	%f780, %f775, %f745, %f773;
	fma.rn.f32 	%f781, %f775, %f746, %f777;
	ld.shared.v2.f32 	{%f782, %f783}, [%r109+2008];
	fma.rn.f32 	%f784, %f782, %f743, %f778;
	fma.rn.f32 	%f785, %f782, %f744, %f779;
	fma.rn.f32 	%f786, %f782, %f746, %f780;
	fma.rn.f32 	%f787, %f782, %f747, %f781;
	fma.rn.f32 	%f788, %f783, %f744, %f784;
	fma.rn.f32 	%f789, %f783, %f747, %f786;
	ld.shared.v2.f32 	{%f790, %f791}, [%r109+2040];
	fma.rn.f32 	%f792, %f790, %f745, %f785;
	fma.rn.f32 	%f793, %f791, %f745, %f788;
	fma.rn.f32 	%f794, %f791, %f746, %f792;
	ld.shared.v2.f32 	{%f795, %f796}, [%r109+2048];
	fma.rn.f32 	%f797, %f795, %f746, %f793;
	fma.rn.f32 	%f798, %f795, %f747, %f794;
	fma.rn.f32 	%f799, %f796, %f747, %f797;
	add.s32 	%r218, %r99, 18720;
	mul.wide.u32 	%rd243, %r218, 4;
	add.s64 	%rd244, %rd10, %rd243;
	ld.global.nc.f32 	%f800, [%rd244];
	add.s32 	%r219, %r99, 18880;
	mul.wide.u32 	%rd245, %r219, 4;
	add.s64 	%rd246, %rd10, %rd245;
	ld.global.nc.f32 	%f801, [%rd246];
	add.s32 	%r220, %r99, 19040;
	mul.wide.u32 	%rd247, %r220, 4;
	add.s64 	%rd248, %rd10, %rd247;
	ld.global.nc.f32 	%f802, [%rd248];
	add.s32 	%r221, %r99, 19200;
	mul.wide.u32 	%rd249, %r221, 4;
	add.s64 	%rd250, %rd10, %rd249;
	ld.global.nc.f32 	%f803, [%rd250];
	add.s32 	%r222, %r99, 19360;
	mul.wide.u32 	%rd251, %r222, 4;
	add.s64 	%rd252, %rd10, %rd251;
	ld.global.nc.f32 	%f804, [%rd252];
	add.s32 	%r223, %r99, 19520;
	mul.wide.u32 	%rd253, %r223, 4;
	add.s64 	%rd254, %rd10, %rd253;
	ld.global.nc.f32 	%f805, [%rd254];
	add.s32 	%r224, %r99, 19680;
	mul.wide.u32 	%rd255, %r224, 4;
	add.s64 	%rd256, %rd10, %rd255;
	ld.global.nc.f32 	%f806, [%rd256];
	add.s32 	%r225, %r99, 19840;
	mul.wide.u32 	%rd257, %r225, 4;
	add.s64 	%rd258, %rd10, %rd257;
	ld.global.nc.f32 	%f807, [%rd258];
	add.s32 	%r226, %r99, 20000;
	mul.wide.u32 	%rd259, %r226, 4;
	add.s64 	%rd260, %rd10, %rd259;
	ld.global.nc.f32 	%f808, [%rd260];
	ld.shared.v2.f32 	{%f809, %f810}, [%r109+2080];
	fma.rn.f32 	%f811, %f809, %f800, %f787;
	fma.rn.f32 	%f812, %f810, %f800, %f789;
	fma.rn.f32 	%f813, %f810, %f801, %f811;
	ld.shared.v2.f32 	{%f814, %f815}, [%r109+2088];
	fma.rn.f32 	%f816, %f814, %f801, %f812;
	fma.rn.f32 	%f817, %f814, %f802, %f813;
	fma.rn.f32 	%f818, %f815, %f802, %f816;
	ld.shared.v2.f32 	{%f819, %f820}, [%r109+2120];
	fma.rn.f32 	%f821, %f819, %f800, %f798;
	fma.rn.f32 	%f822, %f819, %f803, %f817;
	fma.rn.f32 	%f823, %f820, %f800, %f799;
	fma.rn.f32 	%f824, %f820, %f801, %f821;
	fma.rn.f32 	%f825, %f820, %f803, %f818;
	fma.rn.f32 	%f826, %f820, %f804, %f822;
	ld.shared.v2.f32 	{%f827, %f828}, [%r109+2128];
	fma.rn.f32 	%f829, %f827, %f801, %f823;
	fma.rn.f32 	%f830, %f827, %f802, %f824;
	fma.rn.f32 	%f831, %f827, %f804, %f825;
	fma.rn.f32 	%f832, %f827, %f805, %f826;
	fma.rn.f32 	%f833, %f828, %f802, %f829;
	fma.rn.f32 	%f834, %f828, %f805, %f831;
	ld.shared.v2.f32 	{%f835, %f836}, [%r109+2160];
	fma.rn.f32 	%f837, %f835, %f803, %f830;
	fma.rn.f32 	%f838, %f835, %f806, %f832;
	fma.rn.f32 	%f839, %f836, %f803, %f833;
	fma.rn.f32 	%f840, %f836, %f804, %f837;
	fma.rn.f32 	%f841, %f836, %f806, %f834;
	fma.rn.f32 	%f842, %f836, %f807, %f838;
	ld.shared.v2.f32 	{%f843, %f844}, [%r109+2168];
	fma.rn.f32 	%f845, %f843, %f804, %f839;
	fma.rn.f32 	%f846, %f843, %f805, %f840;
	fma.rn.f32 	%f847, %f843, %f807, %f841;
	fma.rn.f32 	%f848, %f843, %f808, %f842;
	fma.rn.f32 	%f849, %f844, %f805, %f845;
	fma.rn.f32 	%f850, %f844, %f808, %f847;
	ld.shared.v2.f32 	{%f851, %f852}, [%r109+2200];
	fma.rn.f32 	%f853, %f851, %f806, %f846;
	fma.rn.f32 	%f854, %f852, %f806, %f849;
	fma.rn.f32 	%f855, %f852, %f807, %f853;
	ld.shared.v2.f32 	{%f856, %f857}, [%r109+2208];
	fma.rn.f32 	%f858, %f856, %f807, %f854;
	fma.rn.f32 	%f859, %f856, %f808, %f855;
	fma.rn.f32 	%f860, %f857, %f808, %f858;
	add.s32 	%r227, %r99, 20160;
	mul.wide.u32 	%rd261, %r227, 4;
	add.s64 	%rd262, %rd10, %rd261;
	ld.global.nc.f32 	%f861, [%rd262];
	add.s32 	%r228, %r99, 20320;
	mul.wide.u32 	%rd263, %r228, 4;
	add.s64 	%rd264, %rd10, %rd263;
	ld.global.nc.f32 	%f862, [%rd264];
	add.s32 	%r229, %r99, 20480;
	mul.wide.u32 	%rd265, %r229, 4;
	add.s64 	%rd266, %rd10, %rd265;
	ld.global.nc.f32 	%f863, [%rd266];
	add.s32 	%r230, %r99, 20640;
	mul.wide.u32 	%rd267, %r230, 4;
	add.s64 	%rd268, %rd10, %rd267;
	ld.global.nc.f32 	%f864, [%rd268];
	add.s32 	%r231, %r99, 20800;
	mul.wide.u32 	%rd269, %r231, 4;
	add.s64 	%rd270, %rd10, %rd269;
	ld.global.nc.f32 	%f865, [%rd270];
	add.s32 	%r232, %r99, 20960;
	mul.wide.u32 	%rd271, %r232, 4;
	add.s64 	%rd272, %rd10, %rd271;
	ld.global.nc.f32 	%f866, [%rd272];
	add.s32 	%r233, %r99, 21120;
	mul.wide.u32 	%rd273, %r233, 4;
	add.s64 	%rd274, %rd10, %rd273;
	ld.global.nc.f32 	%f867, [%rd274];
	add.s32 	%r234, %r99, 21280;
	mul.wide.u32 	%rd275, %r234, 4;
	add.s64 	%rd276, %rd10, %rd275;
	ld.global.nc.f32 	%f868, [%rd276];
	add.s32 	%r235, %r99, 21440;
	mul.wide.u32 	%rd277, %r235, 4;
	add.s64 	%rd278, %rd10, %rd277;
	ld.global.nc.f32 	%f869, [%rd278];
	ld.shared.v2.f32 	{%f870, %f871}, [%r109+2240];
	fma.rn.f32 	%f872, %f870, %f861, %f848;
	fma.rn.f32 	%f873, %f871, %f861, %f850;
	fma.rn.f32 	%f874, %f871, %f862, %f872;
	ld.shared.v2.f32 	{%f875, %f876}, [%r109+2248];
	fma.rn.f32 	%f877, %f875, %f862, %f873;
	fma.rn.f32 	%f878, %f875, %f863, %f874;
	fma.rn.f32 	%f879, %f876, %f863, %f877;
	ld.shared.v2.f32 	{%f880, %f881}, [%r109+2280];
	fma.rn.f32 	%f882, %f880, %f861, %f859;
	fma.rn.f32 	%f883, %f880, %f864, %f878;
	fma.rn.f32 	%f884, %f881, %f861, %f860;
	fma.rn.f32 	%f885, %f881, %f862, %f882;
	fma.rn.f32 	%f886, %f881, %f864, %f879;
	fma.rn.f32 	%f887, %f881, %f865, %f883;
	ld.shared.v2.f32 	{%f888, %f889}, [%r109+2288];
	fma.rn.f32 	%f890, %f888, %f862, %f884;
	fma.rn.f32 	%f891, %f888, %f863, %f885;
	fma.rn.f32 	%f892, %f888, %f865, %f886;
	fma.rn.f32 	%f893, %f888, %f866, %f887;
	fma.rn.f32 	%f894, %f889, %f863, %f890;
	fma.rn.f32 	%f895, %f889, %f866, %f892;
	ld.shared.v2.f32 	{%f896, %f897}, [%r109+2320];
	fma.rn.f32 	%f898, %f896, %f864, %f891;
	fma.rn.f32 	%f899, %f896, %f867, %f893;
	fma.rn.f32 	%f900, %f897, %f864, %f894;
	fma.rn.f32 	%f901, %f897, %f865, %f898;
	fma.rn.f32 	%f902, %f897, %f867, %f895;
	fma.rn.f32 	%f903, %f897, %f868, %f899;
	ld.shared.v2.f32 	{%f904, %f905}, [%r109+2328];
	fma.rn.f32 	%f906, %f904, %f865, %f900;
	fma.rn.f32 	%f907, %f904, %f866, %f901;
	fma.rn.f32 	%f908, %f904, %f868, %f902;
	fma.rn.f32 	%f909, %f904, %f869, %f903;
	fma.rn.f32 	%f910, %f905, %f866, %f906;
	fma.rn.f32 	%f911, %f905, %f869, %f908;
	ld.shared.v2.f32 	{%f912, %f913}, [%r109+2360];
	fma.rn.f32 	%f914, %f912, %f867, %f907;
	fma.rn.f32 	%f915, %f913, %f867, %f910;
	fma.rn.f32 	%f916, %f913, %f868, %f914;
	ld.shared.v2.f32 	{%f917, %f918}, [%r109+2368];
	fma.rn.f32 	%f919, %f917, %f868, %f915;
	fma.rn.f32 	%f920, %f917, %f869, %f916;
	fma.rn.f32 	%f921, %f918, %f869, %f919;
	add.s32 	%r236, %r99, 21600;
	mul.wide.u32 	%rd279, %r236, 4;
	add.s64 	%rd280, %rd10, %rd279;
	ld.global.nc.f32 	%f922, [%rd280];
	add.s32 	%r237, %r99, 21760;
	mul.wide.u32 	%rd281, %r237, 4;
	add.s64 	%rd282, %rd10, %rd281;
	ld.global.nc.f32 	%f923, [%rd282];
	add.s32 	%r238, %r99, 21920;
	mul.wide.u32 	%rd283, %r238, 4;
	add.s64 	%rd284, %rd10, %rd283;
	ld.global.nc.f32 	%f924, [%rd284];
	add.s32 	%r239, %r99, 22080;
	mul.wide.u32 	%rd285, %r239, 4;
	add.s64 	%rd286, %rd10, %rd285;
	ld.global.nc.f32 	%f925, [%rd286];
	add.s32 	%r240, %r99, 22240;
	mul.wide.u32 	%rd287, %r240, 4;
	add.s64 	%rd288, %rd10, %rd287;
	ld.global.nc.f32 	%f926, [%rd288];
	add.s32 	%r241, %r99, 22400;
	mul.wide.u32 	%rd289, %r241, 4;
	add.s64 	%rd290, %rd10, %rd289;
	ld.global.nc.f32 	%f927, [%rd290];
	add.s32 	%r242, %r99, 22560;
	mul.wide.u32 	%rd291, %r242, 4;
	add.s64 	%rd292, %rd10, %rd291;
	ld.global.nc.f32 	%f928, [%rd292];
	add.s32 	%r243, %r99, 22720;
	mul.wide.u32 	%rd293, %r243, 4;
	add.s64 	%rd294, %rd10, %rd293;
	ld.global.nc.f32 	%f929, [%rd294];
	add.s32 	%r244, %r99, 22880;
	mul.wide.u32 	%rd295, %r244, 4;
	add.s64 	%rd296, %rd10, %rd295;
	ld.global.nc.f32 	%f930, [%rd296];
	ld.shared.v2.f32 	{%f931, %f932}, [%r109+2400];
	fma.rn.f32 	%f933, %f931, %f922, %f909;
	fma.rn.f32 	%f934, %f932, %f922, %f911;
	fma.rn.f32 	%f935, %f932, %f923, %f933;
	ld.shared.v2.f32 	{%f936, %f937}, [%r109+2408];
	fma.rn.f32 	%f938, %f936, %f923, %f934;
	fma.rn.f32 	%f939, %f936, %f924, %f935;
	fma.rn.f32 	%f940, %f937, %f924, %f938;
	ld.shared.v2.f32 	{%f941, %f942}, [%r109+2440];
	fma.rn.f32 	%f943, %f941, %f922, %f920;
	fma.rn.f32 	%f944, %f941, %f925, %f939;
	fma.rn.f32 	%f945, %f942, %f922, %f921;
	fma.rn.f32 	%f946, %f942, %f923, %f943;
	fma.rn.f32 	%f947, %f942, %f925, %f940;
	fma.rn.f32 	%f948, %f942, %f926, %f944;
	ld.shared.v2.f32 	{%f949, %f950}, [%r109+2448];
	fma.rn.f32 	%f951, %f949, %f923, %f945;
	fma.rn.f32 	%f952, %f949, %f924, %f946;
	fma.rn.f32 	%f953, %f949, %f926, %f947;
	fma.rn.f32 	%f954, %f949, %f927, %f948;
	fma.rn.f32 	%f955, %f950, %f924, %f951;
	fma.rn.f32 	%f956, %f950, %f927, %f953;
	ld.shared.v2.f32 	{%f957, %f958}, [%r109+2480];
	fma.rn.f32 	%f959, %f957, %f925, %f952;
	fma.rn.f32 	%f960, %f957, %f928, %f954;
	fma.rn.f32 	%f961, %f958, %f925, %f955;
	fma.rn.f32 	%f962, %f958, %f926, %f959;
	fma.rn.f32 	%f963, %f958, %f928, %f956;
	fma.rn.f32 	%f964, %f958, %f929, %f960;
	ld.shared.v2.f32 	{%f965, %f966}, [%r109+2488];
	fma.rn.f32 	%f967, %f965, %f926, %f961;
	fma.rn.f32 	%f968, %f965, %f927, %f962;
	fma.rn.f32 	%f969, %f965, %f929, %f963;
	fma.rn.f32 	%f1, %f965, %f930, %f964;
	fma.rn.f32 	%f970, %f966, %f927, %f967;
	fma.rn.f32 	%f2, %f966, %f930, %f969;
	ld.shared.v2.f32 	{%f971, %f972}, [%r109+2520];
	fma.rn.f32 	%f973, %f971, %f928, %f968;
	fma.rn.f32 	%f974, %f972, %f928, %f970;
	fma.rn.f32 	%f975, %f972, %f929, %f973;
	ld.shared.v2.f32 	{%f976, %f977}, [%r109+2528];
	fma.rn.f32 	%f978, %f976, %f929, %f974;
	fma.rn.f32 	%f3, %f976, %f930, %f975;
	fma.rn.f32 	%f4, %f977, %f930, %f978;
	sub.s32 	%r245, 7, %r45;
	min.s32 	%r46, %r245, 2;
	setp.ne.s32 	%p14, %r4, 6;
	@%p14 bra 	$L__BB1_23;
	setp.eq.s32 	%p17, %r46, 1;
	@%p17 bra 	$L__BB1_22;
	setp.ne.s32 	%p18, %r46, 2;
	@%p18 bra 	$L__BB1_27;
	mad.lo.s32 	%r250, %r5, 49, %r45;
	add.s32 	%r251, %r250, 42;
	mul.wide.u32 	%rd301, %r251, 4;
	add.s64 	%rd302, %rd1, %rd301;
	atom.global.add.f32 	%f985, [%rd302], %f1;
	atom.global.add.f32 	%f986, [%rd302+4], %f2;
	bra.uni 	$L__BB1_27;
$L__BB1_22:
	mad.lo.s32 	%r252, %r5, 49, %r45;
	add.s32 	%r253, %r252, 42;
	mul.wide.u32 	%rd303, %r253, 4;
	add.s64 	%rd304, %rd1, %rd303;
	atom.global.add.f32 	%f987, [%rd304], %f1;
	bra.uni 	$L__BB1_27;
$L__BB1_23:
	setp.eq.s32 	%p15, %r46, 1;
	@%p15 bra 	$L__BB1_26;
	setp.ne.s32 	%p16, %r46, 2;
	@%p16 bra 	$L__BB1_27;
	mad.lo.s32 	%r246, %r5, 49, %r45;
	mad.lo.s32 	%r247, %r4, 7, %r246;
	mul.wide.u32 	%rd297, %r247, 4;
	add.s64 	%rd298, %rd1, %rd297;
	atom.global.add.f32 	%f979, [%rd298], %f1;
	atom.global.add.f32 	%f980, [%rd298+4], %f2;
	atom.global.add.f32 	%f981, [%rd298+28], %f3;
	atom.global.add.f32 	%f982, [%rd298+32], %f4;
	bra.uni 	$L__BB1_27;
$L__BB1_26:
	mad.lo.s32 	%r248, %r5, 49, %r45;
	mad.lo.s32 	%r249, %r4, 7, %r248;
	mul.wide.u32 	%rd299, %r249, 4;
	add.s64 	%rd300, %rd1, %rd299;
	atom.global.add.f32 	%f983, [%rd300], %f1;
	atom.global.add.f32 	%f984, [%rd300+28], %f3;
$L__BB1_27:
	ret;

}


// ===== COMPILED SASS (sm_100) =====

	.target	sm_100

	.elftype	@"ET_EXEC"


//--------------------- .note.nv.tkinfo           --------------------------
	.section	.note.nv.tkinfo,"",@"SHT_NOTE"
	.sectionflags	@"SHF_NOTE_NV_TKINFO"
	.tkinfo
        /*0018*/ 	.word	0x00000002
        /*0030*/ 	.string	""
        /*0030*/ 	.string	"ptxas"
        /*0030*/ 	.string	"Cuda compilation tools, release 13.0, V13.0.88"
        /*0030*/ 	.string	"Build cuda_13.0.r13.0/compiler.36424714_0"
        /*0030*/ 	.string	"-arch sm_100 -m 64 "



//--------------------- .note.nv.cuinfo           --------------------------
	.section	.note.nv.cuinfo,"",@"SHT_NOTE"
	.sectionflags	@"SHF_NOTE_NV_CUINFO"
        /*0018*/ 	.short	0x0002
        /*001a*/ 	.short	0x0064
        /*001c*/ 	.short	0x0082
	.zero		2


//--------------------- .nv.info                  --------------------------
	.section	.nv.info,"",@"SHT_CUDA_INFO"
	.align	4


	//----- nvinfo : EIATTR_REGCOUNT
	.align		4
        /*0000*/ 	.byte	0x04, 0x2f
        /*0002*/ 	.short	(.L_1 - .L_0)
	.align		4
.L_0:
        /*0004*/ 	.word	index@(default_function_kernel0)
        /*0008*/ 	.word	0x0000001f


	//----- nvinfo : EIATTR_FRAME_SIZE
	.align		4
.L_1:
        /*000c*/ 	.byte	0x04, 0x11
        /*000e*/ 	.short	(.L_3 - .L_2)
	.align		4
.L_2:
        /*0010*/ 	.word	index@(default_function_kernel0)
        /*0014*/ 	.word	0x00000000


	//----- nvinfo : EIATTR_REGCOUNT
	.align		4
.L_3:
        /*0018*/ 	.byte	0x04, 0x2f
        /*001a*/ 	.short	(.L_5 - .L_4)
	.align		4
.L_4:
        /*001c*/ 	.word	index@(_Z6conv2dPfPKfS_)
        /*0020*/ 	.word	0x00000020


	//----- nvinfo : EIATTR_FRAME_SIZE
	.align		4
.L_5:
        /*0024*/ 	.byte	0x04, 0x11
        /*0026*/ 	.short	(.L_7 - .L_6)
	.align		4
.L_6:
        /*0028*/ 	.word	index@(_Z6conv2dPfPKfS_)
        /*002c*/ 	.word	0x00000000


	//----- nvinfo : EIATTR_MIN_STACK_SIZE
	.align		4
.L_7:
        /*0030*/ 	.byte	0x04, 0x12
        /*0032*/ 	.short	(.L_9 - .L_8)
	.align		4
.L_8:
        /*0034*/ 	.word	index@(_Z6conv2dPfPKfS_)
        /*0038*/ 	.word	0x00000000


	//----- nvinfo : EIATTR_MIN_STACK_SIZE
	.align		4
.L_9:
        /*003c*/ 	.byte	0x04, 0x12
        /*003e*/ 	.short	(.L_11 - .L_10)
	.align		4
.L_10:
        /*0040*/ 	.word	index@(default_function_kernel0)
        /*0044*/ 	.word	0x00000000
.L_11:


//--------------------- .nv.compat                --------------------------
	.section	.nv.compat,"",@"SHT_CUDA_COMPAT_INFO"
	.align	4
        /*0000*/ 	.byte	0x02, 0x09, 0x00, 0x00, 0x02, 0x02, 0x01, 0x00, 0x02, 0x05, 0x05, 0x00, 0x03, 0x07, 0x01, 0x01
        /*0010*/ 	.byte	0x02, 0x03, 0x00, 0x00, 0x02, 0x06, 0x01, 0x00, 0x04, 0x0b, 0x08, 0x00, 0x09, 0x00, 0x00, 0x00
        /*0020*/ 	.byte	0x00, 0x00, 0x00, 0x00


//--------------------- .nv.info._Z6conv2dPfPKfS_ --------------------------
	.section	.nv.info._Z6conv2dPfPKfS_,"",@"SHT_CUDA_INFO"
	.sectionflags	@""
	.align	4


	//----- nvinfo : EIATTR_CUDA_API_VERSION
	.align		4
        /*0000*/ 	.byte	0x04, 0x37
        /*0002*/ 	.short	(.L_13 - .L_12)
.L_12:
        /*0004*/ 	.word	0x00000082


	//----- nvinfo : EIATTR_KPARAM_INFO
	.align		4
.L_13:
        /*0008*/ 	.byte	0x04, 0x17
        /*000a*/ 	.short	(.L_15 - .L_14)
.L_14:
        /*000c*/ 	.word	0x00000000
        /*0010*/ 	.short	0x0002
        /*0012*/ 	.short	0x0010
        /*0014*/ 	.byte	0x00, 0xf5, 0x21, 0x00


	//----- nvinfo : EIATTR_KPARAM_INFO
	.align		4
.L_15:
        /*0018*/ 	.byte	0x04, 0x17
        /*001a*/ 	.short	(.L_17 - .L_16)
.L_16:
        /*001c*/ 	.word	0x00000000
        /*0020*/ 	.short	0x0001
        /*0022*/ 	.short	0x0008
        /*0024*/ 	.byte	0x00, 0xf5, 0x21, 0x00


	//----- nvinfo : EIATTR_KPARAM_INFO
	.align		4
.L_17:
        /*0028*/ 	.byte	0x04, 0x17
        /*002a*/ 	.short	(.L_19 - .L_18)
.L_18:
        /*002c*/ 	.word	0x00000000
        /*0030*/ 	.short	0x0000
        /*0032*/ 	.short	0x0000
        /*0034*/ 	.byte	0x00, 0xf5, 0x21, 0x00


	//----- nvinfo : EIATTR_SPARSE_MMA_MASK
	.align		4
.L_19:
        /*0038*/ 	.byte	0x03, 0x50
        /*003a*/ 	.short	0x0000


	//----- nvinfo : EIATTR_MAXREG_COUNT
	.align		4
        /*003c*/ 	.byte	0x03, 0x1b
        /*003e*/ 	.short	0x00ff


	//----- nvinfo : EIATTR_NUM_BARRIERS
	.align		4
        /*0040*/ 	.byte	0x02, 0x4c
        /*0042*/ 	.byte	0x01
	.zero		1


	//----- nvinfo : EIATTR_MERCURY_ISA_VERSION
	.align		4
        /*0044*/ 	.byte	0x03, 0x5f
        /*0046*/ 	.short	0x0101


	//----- nvinfo : EIATTR_VRC_CTA_INIT_COUNT
	.align		4
        /*0048*/ 	.byte	0x02, 0x4a
	.zero		1
	.zero		1


	//----- nvinfo : EIATTR_EXIT_INSTR_OFFSETS
	.align		4
        /*004c*/ 	.byte	0x04, 0x1c
        /*004e*/ 	.short	(.L_21 - .L_20)


	//   ....[0]....
.L_20:
        /*0050*/ 	.word	0x00006100


	//   ....[1]....
        /*0054*/ 	.word	0x00006170


	//   ....[2]....
        /*0058*/ 	.word	0x000061d0


	//   ....[3]....
        /*005c*/ 	.word	0x00006210


	//   ....[4]....
        /*0060*/ 	.word	0x000062a0


	//   ....[5]....
        /*0064*/ 	.word	0x00006310


	//----- nvinfo : EIATTR_CRS_STACK_SIZE
	.align		4
.L_21:
        /*0068*/ 	.byte	0x04, 0x1e
        /*006a*/ 	.short	(.L_23 - .L_22)
.L_22:
        /*006c*/ 	.word	0x00000000


	//----- nvinfo : EIATTR_CBANK_PARAM_SIZE
	.align		4
.L_23:
        /*0070*/ 	.byte	0x03, 0x19
        /*0072*/ 	.short	0x0018


	//----- nvinfo : EIATTR_PARAM_CBANK
	.align		4
        /*0074*/ 	.byte	0x04, 0x0a
        /*0076*/ 	.short	(.L_25 - .L_24)
	.align		4
.L_24:
        /*0078*/ 	.word	index@(.nv.constant0._Z6conv2dPfPKfS_)
        /*007c*/ 	.short	0x0380
        /*007e*/ 	.short	0x0018


	//----- nvinfo : EIATTR_SW_WAR
	.align		4
.L_25:
        /*0080*/ 	.byte	0x04, 0x36
        /*0082*/ 	.short	(.L_27 - .L_26)
.L_26:
        /*0084*/ 	.word	0x00000008
.L_27:


//--------------------- .nv.info.default_function_kernel0 --------------------------
	.section	.nv.info.default_function_kernel0,"",@"SHT_CUDA_INFO"
	.sectionflags	@""
	.align	4


	//----- nvinfo : EIATTR_CUDA_API_VERSION
	.align		4
        /*0000*/ 	.byte	0x04, 0x37
        /*0002*/ 	.short	(.L_29 - .L_28)
.L_28:
        /*0004*/ 	.word	0x00000082


	//----- nvinfo : EIATTR_KPARAM_INFO
	.align		4
.L_29:
        /*0008*/ 	.byte	0x04, 0x17
        /*000a*/ 	.short	(.L_31 - .L_30)
.L_30:
        /*000c*/ 	.word	0x00000000
        /*0010*/ 	.short	0x0002
        /*0012*/ 	.short	0x0010
        /*0014*/ 	.byte	0x00, 0xf5, 0x21, 0x00


	//----- nvinfo : EIATTR_KPARAM_INFO
	.align		4
.L_31:
        /*0018*/ 	.byte	0x04, 0x17
        /*001a*/ 	.short	(.L_33 - .L_32)
.L_32:
        /*001c*/ 	.word	0x00000000
        /*0020*/ 	.short	0x0001
        /*0022*/ 	.short	0x0008
        /*0024*/ 	.byte	0x00, 0xf5, 0x21, 0x00


	//----- nvinfo : EIATTR_KPARAM_INFO
	.align		4
.L_33:
        /*0028*/ 	.byte	0x04, 0x17
        /*002a*/ 	.short	(.L_35 - .L_34)
.L_34:
        /*002c*/ 	.word	0x00000000
        /*0030*/ 	.short	0x0000
        /*0032*/ 	.short	0x0000
        /*0034*/ 	.byte	0x00, 0xf5, 0x21, 0x00


	//----- nvinfo : EIATTR_SPARSE_MMA_MASK
	.align		4
.L_35:
        /*0038*/ 	.byte	0x03, 0x50
        /*003a*/ 	.short	0x0000


	//----- nvinfo : EIATTR_MAXREG_COUNT
	.align		4
        /*003c*/ 	.byte	0x03, 0x1b
        /*003e*/ 	.short	0x00ff


	//----- nvinfo : EIATTR_NUM_BARRIERS
	.align		4
        /*0040*/ 	.byte	0x02, 0x4c
        /*0042*/ 	.byte	0x01
	.zero		1


	//----- nvinfo : EIATTR_MERCURY_ISA_VERSION
	.align		4
        /*0044*/ 	.byte	0x03, 0x5f
        /*0046*/ 	.short	0x0101


	//----- nvinfo : EIATTR_VRC_CTA_INIT_COUNT
	.align		4
        /*0048*/ 	.byte	0x02, 0x4a
	.zero		1
	.zero		1


	//----- nvinfo : EIATTR_EXIT_INSTR_OFFSETS
	.align		4
        /*004c*/ 	.byte	0x04, 0x1c
        /*004e*/ 	.short	(.L_37 - .L_36)


	//   ....[0]....
.L_36:
        /*0050*/ 	.word	0x00001340


	//----- nvinfo : EIATTR_CRS_STACK_SIZE
	.align		4
.L_37:
        /*0054*/ 	.byte	0x04, 0x1e
        /*0056*/ 	.short	(.L_39 - .L_38)
.L_38:
        /*0058*/ 	.word	0x00000000


	//----- nvinfo : EIATTR_CBANK_PARAM_SIZE
	.align		4
.L_39:
        /*005c*/ 	.byte	0x03, 0x19
        /*005e*/ 	.short	0x0018


	//----- nvinfo : EIATTR_PARAM_CBANK
	.align		4
        /*0060*/ 	.byte	0x04, 0x0a
        /*0062*/ 	.short	(.L_41 - .L_40)
	.align		4
.L_40:
        /*0064*/ 	.word	index@(.nv.constant0.default_function_kernel0)
        /*0068*/ 	.short	0x0380
        /*006a*/ 	.short	0x0018


	//----- nvinfo : EIATTR_SW_WAR
	.align		4
.L_41:
        /*006c*/ 	.byte	0x04, 0x36
        /*006e*/ 	.short	(.L_43 - .L_42)
.L_42:
        /*0070*/ 	.word	0x00000008
.L_43:


//--------------------- .nv.callgraph             --------------------------
	.section	.nv.callgraph,"",@"SHT_CUDA_CALLGRAPH"
	.align	4
	.sectionentsize	8
	.align		4
        /*0000*/ 	.word	0x00000000
	.align		4
        /*0004*/ 	.word	0xffffffff
	.align		4
        /*0008*/ 	.word	0x00000000
	.align		4
        /*000c*/ 	.word	0xfffffffe
	.align		4
        /*0010*/ 	.word	0x00000000
	.align		4
        /*0014*/ 	.word	0xfffffffd
	.align		4
        /*0018*/ 	.word	0x00000000
	.align		4
        /*001c*/ 	.word	0xfffffffc


//--------------------- .text._Z6conv2dPfPKfS_    --------------------------
	.section	.text._Z6conv2dPfPKfS_,"ax",@progbits
	.align	128
        .global         _Z6conv2dPfPKfS_
        .type           _Z6conv2dPfPKfS_,@function
        .size           _Z6conv2dPfPKfS_,(.L_x_75 - _Z6conv2dPfPKfS_)
        .other          _Z6conv2dPfPKfS_,@"STO_CUDA_ENTRY STV_DEFAULT"
_Z6conv2dPfPKfS_:
.text._Z6conv2dPfPKfS_:
[----:B------:R-:W-:Y:S01]  /*0000*/  LDC R1, c[0x0][0x37c] ;  /* 0x0000df00ff017b82 */ /* 0x000fe20000000800 */
[----:B------:R-:W0:Y:S01]  /*0010*/  S2R R8, SR_TID.X ;  /* 0x0000000000087919 */ /* 0x000e220000002100 */
[----:B------:R-:W-:Y:S01]  /*0020*/  BSSY.RECONVERGENT B0, `(.L_x_0) ;  /* 0x000004b000007945 */ /* 0x000fe20003800200 */
[----:B------:R-:W1:Y:S01]  /*0030*/  S2R R4, SR_CTAID.X ;  /* 0x0000000000047919 */ /* 0x000e620000002500 */
[C---:B0-----:R-:W-:Y:S02]  /*0040*/  LOP3.LUT R0, R8.reuse, 0xffff, RZ, 0xc0, !PT ;  /* 0x0000ffff08007812 */ /* 0x041fe400078ec0ff */
[----:B------:R-:W-:-:S03]  /*0050*/  ISETP.GT.U32.AND P0, PT, R8, 0x27f, PT ;  /* 0x0000027f0800780c */ /* 0x000fc60003f04070 */
[----:B------:R-:W-:-:S05]  /*0060*/  IMAD R0, R0, 0x19a, RZ ;  /* 0x0000019a00007824 */ /* 0x000fca00078e02ff */
[----:B------:R-:W-:-:S04]  /*0070*/  SHF.R.U32.HI R3, RZ, 0x10, R0 ;  /* 0x00000010ff037819 */ /* 0x000fc80000011600 */
[----:B------:R-:W-:-:S05]  /*0080*/  PRMT R0, R3, 0x9910, RZ ;  /* 0x0000991003007816 */ /* 0x000fca00000000ff */
[----:B------:R-:W-:-:S05]  /*0090*/  IMAD R0, R0, 0xa0, RZ ;  /* 0x000000a000007824 */ /* 0x000fca00078e02ff */
[----:B------:R-:W-:-:S04]  /*00a0*/  IADD3 R0, PT, PT, RZ, -R0, RZ ;  /* 0x80000000ff007210 */ /* 0x000fc80007ffe0ff */
[----:B------:R-:W-:Y:S02]  /*00b0*/  PRMT R2, R0, 0x7710, RZ ;  /* 0x0000771000027816 */ /* 0x000fe400000000ff */
[----:B-1----:R-:W-:Y:S02]  /*00c0*/  SHF.L.U32 R0, R4, 0x1, RZ ;  /* 0x0000000104007819 */ /* 0x002fe400000006ff */
[----:B------:R-:W-:Y:S02]  /*00d0*/  IADD3 R2, PT, PT, R2, R8, RZ ;  /* 0x0000000802027210 */ /* 0x000fe40007ffe0ff */
[----:B------:R-:W-:Y:S02]  /*00e0*/  LOP3.LUT R0, R0, 0x6, RZ, 0xc0, !PT ;  /* 0x0000000600007812 */ /* 0x000fe400078ec0ff */
[----:B------:R-:W-:Y:S01]  /*00f0*/  LOP3.LUT R2, R2, 0xffff, RZ, 0xc0, !PT ;  /* 0x0000ffff02027812 */ /* 0x000fe200078ec0ff */
[----:B------:R-:W-:Y:S06]  /*0100*/  @P0 BRA `(.L_x_1) ;  /* 0x0000000000f00947 */ /* 0x000fec0003800000 */
[----:B------:R-:W0:Y:S01]  /*0110*/  LDC R5, c[0x0][0x360] ;  /* 0x0000d800ff057b82 */ /* 0x000e220000000800 */
[----:B------:R-:W-:Y:S01]  /*0120*/  BSSY.RECONVERGENT B1, `(.L_x_2) ;  /* 0x000002a000017945 */ /* 0x000fe20003800200 */
[----:B0-----:R-:W0:Y:S01]  /*0130*/  I2F.U32.RP R12, R5 ;  /* 0x00000005000c7306 */ /* 0x001e220000209000 */
[----:B------:R-:W-:Y:S02]  /*0140*/  IADD3 R9, PT, PT, R8, R5, RZ ;  /* 0x0000000508097210 */ /* 0x000fe40007ffe0ff */
[----:B------:R-:W-:Y:S02]  /*0150*/  ISETP.NE.U32.AND P2, PT, R5, RZ, PT ;  /* 0x000000ff0500720c */ /* 0x000fe40003f45070 */
[C---:B------:R-:W-:Y:S02]  /*0160*/  ISETP.GE.U32.AND P0, PT, R9.reuse, 0x280, PT ;  /* 0x000002800900780c */ /* 0x040fe40003f06070 */
[----:B------:R-:W-:Y:S02]  /*0170*/  VIMNMX.U32 R10, PT, PT, R9, 0x280, !PT ;  /* 0x00000280090a7848 */ /* 0x000fe40007fe0000 */
[----:B------:R-:W-:-:S04]  /*0180*/  SEL R11, RZ, 0x1, P0 ;  /* 0x00000001ff0b7807 */ /* 0x000fc80000000000 */
[----:B------:R-:W-:Y:S01]  /*0190*/  IADD3 R10, PT, PT, R10, -R9, -R11 ;  /* 0x800000090a0a7210 */ /* 0x000fe20007ffe80b */
[----:B0-----:R-:W0:Y:S02]  /*01a0*/  MUFU.RCP R12, R12 ;  /* 0x0000000c000c7308 */ /* 0x001e240000001000 */
[----:B0-----:R-:W-:-:S06]  /*01b0*/  IADD3 R6, PT, PT, R12, 0xffffffe, RZ ;  /* 0x0ffffffe0c067810 */ /* 0x001fcc0007ffe0ff */
[----:B------:R0:W1:Y:S02]  /*01c0*/  F2I.FTZ.U32.TRUNC.NTZ R7, R6 ;  /* 0x0000000600077305 */ /* 0x000064000021f000 */
[----:B0-----:R-:W-:Y:S01]  /*01d0*/  HFMA2 R6, -RZ, RZ, 0, 0 ;  /* 0x00000000ff067431 */ /* 0x001fe200000001ff */
[----:B-1----:R-:W-:-:S05]  /*01e0*/  IADD3 R14, PT, PT, RZ, -R7, RZ ;  /* 0x80000007ff0e7210 */ /* 0x002fca0007ffe0ff */
[----:B------:R-:W-:-:S04]  /*01f0*/  IMAD R13, R14, R5, RZ ;  /* 0x000000050e0d7224 */ /* 0x000fc800078e02ff */
[----:B------:R-:W-:-:S06]  /*0200*/  IMAD.HI.U32 R7, R7, R13, R6 ;  /* 0x0000000d07077227 */ /* 0x000fcc00078e0006 */
[----:B------:R-:W-:-:S05]  /*0210*/  IMAD.HI.U32 R6, R7, R10, RZ ;  /* 0x0000000a07067227 */ /* 0x000fca00078e00ff */
[----:B------:R-:W-:-:S05]  /*0220*/  IADD3 R7, PT, PT, -R6, RZ, RZ ;  /* 0x000000ff06077210 */ /* 0x000fca0007ffe1ff */
[----:B------:R-:W-:-:S05]  /*0230*/  IMAD R10, R5, R7, R10 ;  /* 0x00000007050a7224 */ /* 0x000fca00078e020a */
[----:B------:R-:W-:-:S13]  /*0240*/  ISETP.GE.U32.AND P0, PT, R10, R5, PT ;  /* 0x000000050a00720c */ /* 0x000fda0003f06070 */
[-C--:B------:R-:W-:Y:S02]  /*0250*/  @P0 IADD3 R10, PT, PT, R10, -R5.reuse, RZ ;  /* 0x800000050a0a0210 */ /* 0x080fe40007ffe0ff */
[----:B------:R-:W-:Y:S02]  /*0260*/  @P0 IADD3 R6, PT, PT, R6, 0x1, RZ ;  /* 0x0000000106060810 */ /* 0x000fe40007ffe0ff */
[----:B------:R-:W-:-:S13]  /*0270*/  ISETP.GE.U32.AND P1, PT, R10, R5, PT ;  /* 0x000000050a00720c */ /* 0x000fda0003f26070 */
[----:B------:R-:W-:Y:S02]  /*0280*/  @P1 IADD3 R6, PT, PT, R6, 0x1, RZ ;  /* 0x0000000106061810 */ /* 0x000fe40007ffe0ff */
[----:B------:R-:W-:-:S04]  /*0290*/  @!P2 LOP3.LUT R6, RZ, R5, RZ, 0x33, !PT ;  /* 0x00000005ff06a212 */ /* 0x000fc800078e33ff */
[----:B------:R-:W-:-:S04]  /*02a0*/  IADD3 R6, PT, PT, R11, R6, RZ ;  /* 0x000000060b067210 */ /* 0x000fc80007ffe0ff */
[C---:B------:R-:W-:Y:S02]  /*02b0*/  LOP3.LUT R7, R6.reuse, 0x3, RZ, 0xc0, !PT ;  /* 0x0000000306077812 */ /* 0x040fe400078ec0ff */
[----:B------:R-:W-:Y:S02]  /*02c0*/  ISETP.GE.U32.AND P1, PT, R6, 0x3, PT ;  /* 0x000000030600780c */ /* 0x000fe40003f26070 */
[----:B------:R-:W-:-:S13]  /*02d0*/  ISETP.NE.AND P0, PT, R7, 0x3, PT ;  /* 0x000000030700780c */ /* 0x000fda0003f05270 */
[----:B------:R-:W-:Y:S05]  /*02e0*/  @!P0 BRA `(.L_x_3) ;  /* 0x0000000000348947 */ /* 0x000fea0003800000 */
[----:B------:R-:W0:Y:S01]  /*02f0*/  S2UR UR5, SR_CgaCtaId ;  /* 0x00000000000579c3 */ /* 0x000e220000008800 */
[----:B------:R-:W-:Y:S01]  /*0300*/  UMOV UR4, 0x400 ;  /* 0x0000040000047882 */ /* 0x000fe20000000000 */
[----:B------:R-:W-:-:S04]  /*0310*/  IADD3 R6, PT, PT, R6, 0x1, RZ ;  /* 0x0000000106067810 */ /* 0x000fc80007ffe0ff */
[----:B------:R-:W-:-:S04]  /*0320*/  LOP3.LUT R6, R6, 0x3, RZ, 0xc0, !PT ;  /* 0x0000000306067812 */ /* 0x000fc800078ec0ff */
[----:B------:R-:W-:Y:S01]  /*0330*/  IADD3 R7, PT, PT, -R6, RZ, RZ ;  /* 0x000000ff06077210 */ /* 0x000fe20007ffe1ff */
[----:B0-----:R-:W-:-:S06]  /*0340*/  ULEA UR4, UR5, UR4, 0x18 ;  /* 0x0000000405047291 */ /* 0x001fcc000f8ec0ff */
[----:B------:R-:W-:Y:S01]  /*0350*/  LEA R10, R8, UR4, 0x2 ;  /* 0x00000004080a7c11 */ /* 0x000fe2000f8e10ff */
[----:B------:R-:W-:-:S07]  /*0360*/  IMAD R8, R6, R5, R8 ;  /* 0x0000000506087224 */ /* 0x000fce00078e0208 */
.L_x_4:
[----:B------:R-:W-:Y:S01]  /*0370*/  IADD3 R7, PT, PT, R7, 0x1, RZ ;  /* 0x0000000107077810 */ /* 0x000fe20007ffe0ff */
[----:B------:R0:W-:Y:S03]  /*0380*/  STS [R10], RZ ;  /* 0x000000ff0a007388 */ /* 0x0001e60000000800 */
[----:B------:R-:W-:Y:S02]  /*0390*/  ISETP.NE.AND P0, PT, R7, RZ, PT ;  /* 0x000000ff0700720c */ /* 0x000fe40003f05270 */
[----:B0-----:R-:W-:-:S11]  /*03a0*/  LEA R10, R5, R10, 0x2 ;  /* 0x0000000a050a7211 */ /* 0x001fd600078e10ff */
[----:B------:R-:W-:Y:S05]  /*03b0*/  @P0 BRA `(.L_x_4) ;  /* 0xfffffffc00ec0947 */ /* 0x000fea000383ffff */
.L_x_3:
[----:B------:R-:W-:Y:S05]  /*03c0*/  BSYNC.RECONVERGENT B1 ;  /* 0x0000000000017941 */ /* 0x000fea0003800200 */
.L_x_2:
[----:B------:R-:W-:Y:S05]  /*03d0*/  @!P1 BRA `(.L_x_1) ;  /* 0x00000000003c9947 */ /* 0x000fea0003800000 */
[----:B------:R-:W0:Y:S01]  /*03e0*/  S2UR UR5, SR_CgaCtaId ;  /* 0x00000000000579c3 */ /* 0x000e220000008800 */
[----:B------:R-:W-:Y:S02]  /*03f0*/  UMOV UR4, 0x400 ;  /* 0x0000040000047882 */ /* 0x000fe40000000000 */
[----:B0-----:R-:W-:-:S06]  /*0400*/  ULEA UR4, UR5, UR4, 0x18 ;  /* 0x0000000405047291 */ /* 0x001fcc000f8ec0ff */
[----:B------:R-:W-:-:S07]  /*0410*/  LEA R6, R8, UR4, 0x2 ;  /* 0x0000000408067c11 */ /* 0x000fce000f8e10ff */
.L_x_5:
[CC--:B-1----:R-:W-:Y:S01]  /*0420*/  LEA R7, R5.reuse, R6.reuse, 0x2 ;  /* 0x0000000605077211 */ /* 0x0c2fe200078e10ff */
[C---:B------:R-:W-:Y:S01]  /*0430*/  IMAD R10, R5.reuse, 0xc, R6 ;  /* 0x0000000c050a7824 */ /* 0x040fe200078e0206 */
[C---:B------:R-:W-:Y:S01]  /*0440*/  LEA R9, R5.reuse, R6, 0x3 ;  /* 0x0000000605097211 */ /* 0x040fe200078e18ff */
[----:B------:R0:W-:Y:S01]  /*0450*/  STS [R6], RZ ;  /* 0x000000ff06007388 */ /* 0x0001e20000000800 */
[----:B------:R-:W-:-:S03]  /*0460*/  LEA R8, R5, R8, 0x2 ;  /* 0x0000000805087211 */ /* 0x000fc600078e10ff */
[----:B------:R1:W-:Y:S01]  /*0470*/  STS [R7], RZ ;  /* 0x000000ff07007388 */ /* 0x0003e20000000800 */
[----:B------:R-:W-:-:S03]  /*0480*/  ISETP.GE.U32.AND P0, PT, R8, 0x280, PT ;  /* 0x000002800800780c */ /* 0x000fc60003f06070 */
[----:B------:R1:W-:Y:S01]  /*0490*/  STS [R9], RZ ;  /* 0x000000ff09007388 */ /* 0x0003e20000000800 */
[----:B0-----:R-:W-:-:S03]  /*04a0*/  LEA R6, R5, R6, 0x4 ;  /* 0x0000000605067211 */ /* 0x001fc600078e20ff */
[----:B------:R1:W-:Y:S06]  /*04b0*/  STS [R10], RZ ;  /* 0x000000ff0a007388 */ /* 0x0003ec0000000800 */
[----:B------:R-:W-:Y:S05]  /*04c0*/  @!P0 BRA `(.L_x_5) ;  /* 0xfffffffc00d48947 */ /* 0x000fea000383ffff */
.L_x_1:
[----:B------:R-:W-:Y:S05]  /*04d0*/  BSYNC.RECONVERGENT B0 ;  /* 0x0000000000007941 */ /* 0x000fea0003800200 */
.L_x_0:
[----:B------:R-:W-:Y:S01]  /*04e0*/  BAR.SYNC.DEFER_BLOCKING 0x0 ;  /* 0x0000000000007b1d */ /* 0x000fe20000010000 */
[----:B------:R-:W-:Y:S02]  /*04f0*/  ISETP.NE.AND P0, PT, R0, RZ, PT ;  /* 0x000000ff0000720c */ /* 0x000fe40003f05270 */
[----:B------:R-:W-:Y:S02]  /*0500*/  SHF.L.U32 R13, R4, 0x2, RZ ;  /* 0x00000002040d7819 */ /* 0x000fe400000006ff */
[C---:B------:R-:W-:Y:S01]  /*0510*/  VIMNMX.U32 R4, PT, PT, R0.reuse, 0x4, PT ;  /* 0x0000000400047848 */ /* 0x040fe20003fe0000 */
[----:B------:R-:W0:Y:S01]  /*0520*/  LDCU.64 UR6, c[0x0][0x358] ;  /* 0x00006b00ff0677ac */ /* 0x000e220008000a00 */
[----:B------:R-:W-:Y:S02]  /*0530*/  VIMNMX.U32 R16, PT, PT, R0, 0x1, !PT ;  /* 0x0000000100107848 */ /* 0x000fe40007fe0000 */
[----:B------:R-:W-:Y:S02]  /*0540*/  IADD3 R5, PT, PT, R4, 0x3, RZ ;  /* 0x0000000304057810 */ /* 0x000fe40007ffe0ff */
[----:B------:R-:W-:-:S02]  /*0550*/  LOP3.LUT R13, R13, 0xfffffff0, RZ, 0xc0, !PT ;  /* 0xfffffff00d0d7812 */ /* 0x000fc400078ec0ff */
[----:B------:R-:W-:Y:S01]  /*0560*/  IADD3 R4, PT, PT, R16, -0x1, RZ ;  /* 0xffffffff10047810 */ /* 0x000fe20007ffe0ff */
[----:B------:R-:W-:Y:S06]  /*0570*/  @P0 BRA `(.L_x_6) ;  /* 0x0000000800780947 */ /* 0x000fec0003800000 */
[----:B-1----:R-:W-:Y:S01]  /*0580*/  MOV R7, 0x7 ;  /* 0x0000000700077802 */ /* 0x002fe20000000f00 */
[----:B------:R-:W-:Y:S01]  /*0590*/  BSSY.RECONVERGENT B1, `(.L_x_7) ;  /* 0x000009b000017945 */ /* 0x000fe20003800200 */
[----:B------:R-:W-:Y:S02]  /*05a0*/  IADD3 R17, PT, PT, -R4, R5, RZ ;  /* 0x0000000504117210 */ /* 0x000fe40007ffe1ff */
[----:B------:R-:W-:Y:S01]  /*05b0*/  MOV R12, R3 ;  /* 0x00000003000c7202 */ /* 0x000fe20000000f00 */
[----:B------:R-:W-:Y:S01]  /*05c0*/  IMAD R16, R16, R7, -0x7 ;  /* 0xfffffff910107424 */ /* 0x000fe200078e0207 */
[----:B------:R-:W-:-:S07]  /*05d0*/  LEA R17, R17, -R17, 0x3 ;  /* 0x8000001111117211 */ /* 0x000fce00078e18ff */
.L_x_15:
[----:B------:R-:W-:Y:S01]  /*05e0*/  ISETP.GT.U32.AND P0, PT, R17, R2, PT ;  /* 0x000000021100720c */ /* 0x000fe20003f04070 */
[----:B------:R-:W-:-:S12]  /*05f0*/  BSSY.RECONVERGENT B0, `(.L_x_8) ;  /* 0x0000091000007945 */ /* 0x000fd80003800200 */
[----:B-12---:R-:W-:Y:S05]  /*0600*/  @!P0 BRA `(.L_x_9) ;  /* 0x00000008003c8947 */ /* 0x006fea0003800000 */
[----:B------:R-:W-:Y:S02]  /*0610*/  ISETP.GE.U32.AND P2, PT, R2, R17, PT ;  /* 0x000000110200720c */ /* 0x000fe40003f46070 */
[----:B------:R-:W-:Y:S02]  /*0620*/  IADD3 R7, PT, PT, R13, R12, RZ ;  /* 0x0000000c0d077210 */ /* 0x000fe40007ffe0ff */
[----:B------:R-:W-:-:S03]  /*0630*/  MOV R22, R2 ;  /* 0x0000000200167202 */ /* 0x000fc60000000f00 */
[----:B------:R-:W-:-:S06]  /*0640*/  IMAD R18, R7, 0x31, R16 ;  /* 0x0000003107127824 */ /* 0x000fcc00078e0210 */
[----:B------:R-:W1:Y:S01]  /*0650*/  @P2 LDC.64 R4, c[0x0][0x380] ;  /* 0x0000e000ff042b82 */ /* 0x000e620000000a00 */
[----:B------:R-:W-:-:S05]  /*0660*/  @P2 IADD3 R7, PT, PT, R18, R22, RZ ;  /* 0x0000001612072210 */ /* 0x000fca0007ffe0ff */
[----:B-1----:R-:W-:-:S06]  /*0670*/  @P2 IMAD.WIDE.U32 R4, R7, 0x4, R4 ;  /* 0x0000000407042825 */ /* 0x002fcc00078e0004 */
[----:B0-----:R0:W2:Y:S01]  /*0680*/  @P2 LDG.E.CONSTANT R4, desc[UR6][R4.64] ;  /* 0x0000000604042981 */ /* 0x0010a2000c1e9900 */
[C---:B------:R-:W-:Y:S01]  /*0690*/  @P2 IMAD.HI.U32 R7, R22.reuse, 0x24924925, RZ ;  /* 0x2492492516072827 */ /* 0x040fe200078e00ff */
[----:B------:R-:W-:Y:S01]  /*06a0*/  @P2 MOV R8, 0x400 ;  /* 0x0000040000082802 */ /* 0x000fe20000000f00 */
[----:B------:R-:W-:Y:S01]  /*06b0*/  BSSY.RECONVERGENT B2, `(.L_x_10) ;  /* 0x000004d000027945 */ /* 0x000fe20003800200 */
[----:B------:R-:W0:Y:S01]  /*06c0*/  @P2 S2R R11, SR_CgaCtaId ;  /* 0x00000000000b2919 */ /* 0x000e220000008800 */
[----:B------:R-:W-:Y:S02]  /*06d0*/  PLOP3.LUT P0, PT, P2, PT, PT, 0x8, 0x80 ;  /* 0x000000000080781c */ /* 0x000fe4000170e170 */
[----:B------:R-:W-:-:S04]  /*06e0*/  @P2 IADD3 R6, PT, PT, R22, -R7, RZ ;  /* 0x8000000716062210 */ /* 0x000fc80007ffe0ff */
[----:B------:R-:W-:-:S04]  /*06f0*/  @P2 LEA.HI R6, R6, R7, RZ, 0x1f ;  /* 0x0000000706062211 */ /* 0x000fc800078ff8ff */
[----:B------:R-:W-:-:S05]  /*0700*/  @P2 SHF.R.U32.HI R7, RZ, 0x2, R6 ;  /* 0x00000002ff072819 */ /* 0x000fca0000011606 */
[----:B------:R-:W-:Y:S01]  /*0710*/  @P2 IMAD R9, R7, -0x7, R22 ;  /* 0xfffffff907092824 */ /* 0x000fe200078e0216 */
[----:B------:R-:W-:-:S03]  /*0720*/  @P2 IADD3 R22, PT, PT, R22, 0xa0, RZ ;  /* 0x000000a016162810 */ /* 0x000fc60007ffe0ff */
[----:B------:R-:W-:Y:S01]  /*0730*/  @P2 IMAD R6, R12, 0x28, R9 ;  /* 0x000000280c062824 */ /* 0x000fe200078e0209 */
[CC--:B------:R-:W-:Y:S02]  /*0740*/  ISETP.GT.U32.AND P1, PT, R17.reuse, R22.reuse, PT ;  /* 0x000000161100720c */ /* 0x0c0fe40003f24070 */
[----:B------:R-:W-:Y:S01]  /*0750*/  IADD3 R9, PT, PT, R17, -R22, RZ ;  /* 0x8000001611097210 */ /* 0x000fe20007ffe0ff */
[----:B------:R-:W-:-:S03]  /*0760*/  @P2 IMAD R6, R7, 0xa, R6 ;  /* 0x0000000a07062824 */ /* 0x000fc600078e0206 */
[----:B------:R-:W-:Y:S02]  /*0770*/  ISETP.LE.U32.OR P1, PT, R9, 0x1e0, !P1 ;  /* 0x000001e00900780c */ /* 0x000fe40004f23470 */
[----:B0-----:R-:W-:-:S04]  /*0780*/  @P2 LEA R5, R11, R8, 0x18 ;  /* 0x000000080b052211 */ /* 0x001fc800078ec0ff */
[----:B------:R-:W-:-:S05]  /*0790*/  @P2 LEA R5, R6, R5, 0x2 ;  /* 0x0000000506052211 */ /* 0x000fca00078e10ff */
[----:B--2---:R0:W-:Y:S02]  /*07a0*/  @P2 STS [R5+0x2c], R4 ;  /* 0x00002c0405002388 */ /* 0x0041e40000000800 */
[----:B------:R-:W-:Y:S05]  /*07b0*/  @P1 BRA `(.L_x_11) ;  /* 0x0000000000f01947 */ /* 0x000fea0003800000 */
[----:B------:R-:W1:Y:S01]  /*07c0*/  S2R R7, SR_CgaCtaId ;  /* 0x0000000000077919 */ /* 0x000e620000008800 */
[----:B0-----:R-:W0:Y:S01]  /*07d0*/  LDC.64 R4, c[0x0][0x380] ;  /* 0x0000e000ff047b82 */ /* 0x001e220000000a00 */
[----:B------:R-:W-:Y:S02]  /*07e0*/  MOV R20, 0x400 ;  /* 0x0000040000147802 */ /* 0x000fe40000000f00 */
[----:B------:R-:W-:Y:S02]  /*07f0*/  PLOP3.LUT P0, PT, PT, PT, PT, 0x8, 0x80 ;  /* 0x000000000080781c */ /* 0x000fe40003f0e170 */
[----:B------:R-:W-:Y:S02]  /*0800*/  IADD3 R19, PT, PT, R17, -0x1e0, RZ ;  /* 0xfffffe2011137810 */ /* 0x000fe40007ffe0ff */
[----:B-1----:R-:W-:-:S09]  /*0810*/  LEA R20, R7, R20, 0x18 ;  /* 0x0000001407147211 */ /* 0x002fd200078ec0ff */
.L_x_12:
[C---:B-1----:R-:W-:Y:S02]  /*0820*/  IADD3 R23, PT, PT, R22.reuse, 0xa0, RZ ;  /* 0x000000a016177810 */ /* 0x042fe40007ffe0ff */
[C---:B------:R-:W-:Y:S02]  /*0830*/  IADD3 R21, PT, PT, R22.reuse, 0x140, RZ ;  /* 0x0000014016157810 */ /* 0x040fe40007ffe0ff */
[----:B------:R-:W-:Y:S02]  /*0840*/  IADD3 R25, PT, PT, R22, 0x1e0, RZ ;  /* 0x000001e016197810 */ /* 0x000fe40007ffe0ff */
[C---:B------:R-:W-:Y:S02]  /*0850*/  IADD3 R7, PT, PT, R18.reuse, R22, RZ ;  /* 0x0000001612077210 */ /* 0x040fe40007ffe0ff */
[C---:B------:R-:W-:Y:S02]  /*0860*/  IADD3 R9, PT, PT, R18.reuse, R23, RZ ;  /* 0x0000001712097210 */ /* 0x040fe40007ffe0ff */
[C---:B------:R-:W-:Y:S01]  /*0870*/  IADD3 R11, PT, PT, R18.reuse, R21, RZ ;  /* 0x00000015120b7210 */ /* 0x040fe20007ffe0ff */
[----:B0-----:R-:W-:Y:S01]  /*0880*/  IMAD.WIDE.U32 R6, R7, 0x4, R4 ;  /* 0x0000000407067825 */ /* 0x001fe200078e0004 */
[----:B------:R-:W-:-:S03]  /*0890*/  IADD3 R15, PT, PT, R18, R25, RZ ;  /* 0x00000019120f7210 */ /* 0x000fc60007ffe0ff */
[--C-:B------:R-:W-:Y:S02]  /*08a0*/  IMAD.WIDE.U32 R8, R9, 0x4, R4.reuse ;  /* 0x0000000409087825 */ /* 0x100fe400078e0004 */
[----:B------:R0:W2:Y:S02]  /*08b0*/  LDG.E.CONSTANT R6, desc[UR6][R6.64] ;  /* 0x0000000606067981 */ /* 0x0000a4000c1e9900 */
[--C-:B------:R-:W-:Y:S02]  /*08c0*/  IMAD.WIDE.U32 R10, R11, 0x4, R4.reuse ;  /* 0x000000040b0a7825 */ /* 0x100fe400078e0004 */
[----:B------:R1:W3:Y:S02]  /*08d0*/  LDG.E.CONSTANT R8, desc[UR6][R8.64] ;  /* 0x0000000608087981 */ /* 0x0002e4000c1e9900 */
[----:B------:R-:W-:Y:S02]  /*08e0*/  IMAD.WIDE.U32 R14, R15, 0x4, R4 ;  /* 0x000000040f0e7825 */ /* 0x000fe400078e0004 */
[----:B------:R-:W4:Y:S04]  /*08f0*/  LDG.E.CONSTANT R10, desc[UR6][R10.64] ;  /* 0x000000060a0a7981 */ /* 0x000f28000c1e9900 */
[----:B------:R-:W5:Y:S01]  /*0900*/  LDG.E.CONSTANT R14, desc[UR6][R14.64] ;  /* 0x000000060e0e7981 */ /* 0x000f62000c1e9900 */
[----:B------:R-:W-:-:S04]  /*0910*/  IMAD.HI.U32 R27, R22, 0x24924925, RZ ;  /* 0x24924925161b7827 */ /* 0x000fc800078e00ff */
[----:B------:R-:W-:Y:S01]  /*0920*/  IMAD.HI.U32 R26, R23, 0x24924925, RZ ;  /* 0x24924925171a7827 */ /* 0x000fe200078e00ff */
[----:B------:R-:W-:-:S04]  /*0930*/  IADD3 R24, PT, PT, -R27, R22, RZ ;  /* 0x000000161b187210 */ /* 0x000fc80007ffe1ff */
[-C--:B------:R-:W-:Y:S01]  /*0940*/  IADD3 R29, PT, PT, R23, -R26.reuse, RZ ;  /* 0x8000001a171d7210 */ /* 0x080fe20007ffe0ff */
[----:B------:R-:W-:Y:S01]  /*0950*/  IMAD.HI.U32 R28, R21, 0x24924925, RZ ;  /* 0x24924925151c7827 */ /* 0x000fe200078e00ff */
[----:B------:R-:W-:Y:S02]  /*0960*/  LEA.HI R27, R24, R27, RZ, 0x1f ;  /* 0x0000001b181b7211 */ /* 0x000fe400078ff8ff */
[----:B------:R-:W-:Y:S01]  /*0970*/  LEA.HI R24, R29, R26, RZ, 0x1f ;  /* 0x0000001a1d187211 */ /* 0x000fe200078ff8ff */
[----:B------:R-:W-:Y:S01]  /*0980*/  IMAD.HI.U32 R26, R25, 0x24924925, RZ ;  /* 0x24924925191a7827 */ /* 0x000fe200078e00ff */
[----:B0-----:R-:W-:-:S04]  /*0990*/  IADD3 R7, PT, PT, R21, -R28, RZ ;  /* 0x8000001c15077210 */ /* 0x001fc80007ffe0ff */
[----:B-1----:R-:W-:Y:S02]  /*09a0*/  IADD3 R9, PT, PT, R25, -R26, RZ ;  /* 0x8000001a19097210 */ /* 0x002fe40007ffe0ff */
[----:B------:R-:W-:Y:S02]  /*09b0*/  LEA.HI R28, R7, R28, RZ, 0x1f ;  /* 0x0000001c071c7211 */ /* 0x000fe400078ff8ff */
[----:B------:R-:W-:Y:S02]  /*09c0*/  LEA.HI R26, R9, R26, RZ, 0x1f ;  /* 0x0000001a091a7211 */ /* 0x000fe400078ff8ff */
[----:B------:R-:W-:Y:S02]  /*09d0*/  SHF.R.U32.HI R7, RZ, 0x2, R27 ;  /* 0x00000002ff077819 */ /* 0x000fe4000001161b */
[----:B------:R-:W-:Y:S02]  /*09e0*/  SHF.R.U32.HI R24, RZ, 0x2, R24 ;  /* 0x00000002ff187819 */ /* 0x000fe40000011618 */
[----:B------:R-:W-:-:S02]  /*09f0*/  SHF.R.U32.HI R28, RZ, 0x2, R28 ;  /* 0x00000002ff1c7819 */ /* 0x000fc4000001161c */
[----:B------:R-:W-:Y:S01]  /*0a00*/  SHF.R.U32.HI R26, RZ, 0x2, R26 ;  /* 0x00000002ff1a7819 */ /* 0x000fe2000001161a */
[----:B------:R-:W-:Y:S02]  /*0a10*/  IMAD R9, R7, -0x7, R22 ;  /* 0xfffffff907097824 */ /* 0x000fe400078e0216 */
[----:B------:R-:W-:Y:S02]  /*0a20*/  IMAD R23, R24, -0x7, R23 ;  /* 0xfffffff918177824 */ /* 0x000fe400078e0217 */
[----:B------:R-:W-:Y:S02]  /*0a30*/  IMAD R21, R28, -0x7, R21 ;  /* 0xfffffff91c157824 */ /* 0x000fe400078e0215 */
[----:B------:R-:W-:Y:S02]  /*0a40*/  IMAD R25, R26, -0x7, R25 ;  /* 0xfffffff91a197824 */ /* 0x000fe400078e0219 */
[C---:B------:R-:W-:Y:S02]  /*0a50*/  IMAD R9, R12.reuse, 0x28, R9 ;  /* 0x000000280c097824 */ /* 0x040fe400078e0209 */
[----:B------:R-:W-:-:S02]  /*0a60*/  IMAD R23, R12, 0x28, R23 ;  /* 0x000000280c177824 */ /* 0x000fc400078e0217 */
[C---:B------:R-:W-:Y:S02]  /*0a70*/  IMAD R21, R12.reuse, 0x28, R21 ;  /* 0x000000280c157824 */ /* 0x040fe400078e0215 */
[----:B------:R-:W-:Y:S02]  /*0a80*/  IMAD R25, R12, 0x28, R25 ;  /* 0x000000280c197824 */ /* 0x000fe400078e0219 */
[----:B------:R-:W-:Y:S02]  /*0a90*/  IMAD R7, R7, 0xa, R9 ;  /* 0x0000000a07077824 */ /* 0x000fe400078e0209 */
[----:B------:R-:W-:Y:S02]  /*0aa0*/  IMAD R23, R24, 0xa, R23 ;  /* 0x0000000a18177824 */ /* 0x000fe400078e0217 */
[----:B------:R-:W-:Y:S02]  /*0ab0*/  IMAD R21, R28, 0xa, R21 ;  /* 0x0000000a1c157824 */ /* 0x000fe400078e0215 */
[----:B------:R-:W-:Y:S01]  /*0ac0*/  IMAD R25, R26, 0xa, R25 ;  /* 0x0000000a1a197824 */ /* 0x000fe200078e0219 */
[----:B------:R-:W-:-:S02]  /*0ad0*/  LEA R7, R7, R20, 0x2 ;  /* 0x0000001407077211 */ /* 0x000fc400078e10ff */
[-C--:B------:R-:W-:Y:S02]  /*0ae0*/  LEA R23, R23, R20.reuse, 0x2 ;  /* 0x0000001417177211 */ /* 0x080fe400078e10ff */
[-C--:B------:R-:W-:Y:S02]  /*0af0*/  LEA R21, R21, R20.reuse, 0x2 ;  /* 0x0000001415157211 */ /* 0x080fe400078e10ff */
[----:B------:R-:W-:Y:S02]  /*0b00*/  LEA R25, R25, R20, 0x2 ;  /* 0x0000001419197211 */ /* 0x000fe400078e10ff */
[----:B------:R-:W-:-:S04]  /*0b10*/  IADD3 R22, PT, PT, R22, 0x280, RZ ;  /* 0x0000028016167810 */ /* 0x000fc80007ffe0ff */
[----:B------:R-:W-:Y:S01]  /*0b20*/  ISETP.GE.U32.AND P1, PT, R22, R19, PT ;  /* 0x000000131600720c */ /* 0x000fe20003f26070 */
[----:B--2---:R1:W-:Y:S04]  /*0b30*/  STS [R7+0x2c], R6 ;  /* 0x00002c0607007388 */ /* 0x0043e80000000800 */
[----:B---3--:R1:W-:Y:S04]  /*0b40*/  STS [R23+0x2c], R8 ;  /* 0x00002c0817007388 */ /* 0x0083e80000000800 */
[----:B----4-:R1:W-:Y:S04]  /*0b50*/  STS [R21+0x2c], R10 ;  /* 0x00002c0a15007388 */ /* 0x0103e80000000800 */
[----:B-----5:R1:W-:Y:S01]  /*0b60*/  STS [R25+0x2c], R14 ;  /* 0x00002c0e19007388 */ /* 0x0203e20000000800 */
[----:B------:R-:W-:Y:S05]  /*0b70*/  @!P1 BRA `(.L_x_12) ;  /* 0xfffffffc00289947 */ /* 0x000fea000383ffff */
.L_x_11:
[----:B------:R-:W-:Y:S05]  /*0b80*/  BSYNC.RECONVERGENT B2 ;  /* 0x0000000000027941 */ /* 0x000fea0003800200 */
.L_x_10:
[CC--:B------:R-:W-:Y:S01]  /*0b90*/  ISETP.GT.U32.AND P1, PT, R17.reuse, R22.reuse, PT ;  /* 0x000000161100720c */ /* 0x0c0fe20003f24070 */
[----:B------:R-:W-:Y:S01]  /*0ba0*/  BSSY.RECONVERGENT B2, `(.L_x_13) ;  /* 0x0000023000027945 */ /* 0x000fe20003800200 */
[----:B0-----:R-:W-:-:S04]  /*0bb0*/  IADD3 R4, PT, PT, R17, -R22, RZ ;  /* 0x8000001611047210 */ /* 0x001fc80007ffe0ff */
[----:B------:R-:W-:-:S13]  /*0bc0*/  ISETP.LE.U32.OR P1, PT, R4, 0xa0, !P1 ;  /* 0x000000a00400780c */ /* 0x000fda0004f23470 */
[----:B------:R-:W-:Y:S05]  /*0bd0*/  @P1 BRA `(.L_x_14) ;  /* 0x00000000007c1947 */ /* 0x000fea0003800000 */
[----:B-1----:R-:W0:Y:S01]  /*0be0*/  LDC.64 R6, c[0x0][0x380] ;  /* 0x0000e000ff067b82 */ /* 0x002e220000000a00 */
[----:B------:R-:W-:Y:S02]  /*0bf0*/  IADD3 R19, PT, PT, R22, 0xa0, RZ ;  /* 0x000000a016137810 */ /* 0x000fe40007ffe0ff */
[C---:B------:R-:W-:Y:S02]  /*0c00*/  IADD3 R5, PT, PT, R18.reuse, R22, RZ ;  /* 0x0000001612057210 */ /* 0x040fe40007ffe0ff */
[----:B------:R-:W-:-:S03]  /*0c10*/  IADD3 R9, PT, PT, R18, R19, RZ ;  /* 0x0000001312097210 */ /* 0x000fc60007ffe0ff */
[----:B0-----:R-:W-:-:S04]  /*0c20*/  IMAD.WIDE.U32 R4, R5, 0x4, R6 ;  /* 0x0000000405047825 */ /* 0x001fc800078e0006 */
[----:B------:R-:W-:Y:S02]  /*0c30*/  IMAD.WIDE.U32 R6, R9, 0x4, R6 ;  /* 0x0000000409067825 */ /* 0x000fe400078e0006 */
[----:B------:R0:W2:Y:S04]  /*0c40*/  LDG.E.CONSTANT R4, desc[UR6][R4.64] ;  /* 0x0000000604047981 */ /* 0x0000a8000c1e9900 */
[----:B------:R1:W3:Y:S01]  /*0c50*/  LDG.E.CONSTANT R6, desc[UR6][R6.64] ;  /* 0x0000000606067981 */ /* 0x0002e2000c1e9900 */
[C---:B------:R-:W-:Y:S01]  /*0c60*/  IMAD.HI.U32 R11, R22.reuse, 0x24924925, RZ ;  /* 0x24924925160b7827 */ /* 0x040fe200078e00ff */
[----:B------:R-:W4:Y:S01]  /*0c70*/  S2UR UR5, SR_CgaCtaId ;  /* 0x00000000000579c3 */ /* 0x000f220000008800 */
[----:B------:R-:W-:Y:S01]  /*0c80*/  UMOV UR4, 0x400 ;  /* 0x0000040000047882 */ /* 0x000fe20000000000 */
[----:B------:R-:W-:Y:S01]  /*0c90*/  PLOP3.LUT P0, PT, PT, PT, PT, 0x8, 0x80 ;  /* 0x000000000080781c */ /* 0x000fe20003f0e170 */
[----:B------:R-:W-:Y:S01]  /*0ca0*/  IMAD.HI.U32 R8, R19, 0x24924925, RZ ;  /* 0x2492492513087827 */ /* 0x000fe200078e00ff */
[----:B------:R-:W-:-:S04]  /*0cb0*/  IADD3 R10, PT, PT, R22, -R11, RZ ;  /* 0x8000000b160a7210 */ /* 0x000fc80007ffe0ff */
[----:B------:R-:W-:Y:S02]  /*0cc0*/  IADD3 R9, PT, PT, -R8, R19, RZ ;  /* 0x0000001308097210 */ /* 0x000fe40007ffe1ff */
[----:B------:R-:W-:Y:S02]  /*0cd0*/  LEA.HI R10, R10, R11, RZ, 0x1f ;  /* 0x0000000b0a0a7211 */ /* 0x000fe400078ff8ff */
[----:B------:R-:W-:Y:S02]  /*0ce0*/  LEA.HI R9, R9, R8, RZ, 0x1f ;  /* 0x0000000809097211 */ /* 0x000fe400078ff8ff */
[----:B------:R-:W-:Y:S02]  /*0cf0*/  SHF.R.U32.HI R11, RZ, 0x2, R10 ;  /* 0x00000002ff0b7819 */ /* 0x000fe4000001160a */
[----:B------:R-:W-:-:S03]  /*0d00*/  SHF.R.U32.HI R9, RZ, 0x2, R9 ;  /* 0x00000002ff097819 */ /* 0x000fc60000011609 */
[----:B------:R-:W-:Y:S01]  /*0d10*/  IMAD R15, R11, -0x7, R22 ;  /* 0xfffffff90b0f7824 */ /* 0x000fe200078e0216 */
[----:B------:R-:W-:Y:S01]  /*0d20*/  IADD3 R22, PT, PT, R22, 0x140, RZ ;  /* 0x0000014016167810 */ /* 0x000fe20007ffe0ff */
[----:B0-----:R-:W-:Y:S02]  /*0d30*/  IMAD R5, R9, -0x7, R19 ;  /* 0xfffffff909057824 */ /* 0x001fe400078e0213 */
[C---:B------:R-:W-:Y:S01]  /*0d40*/  IMAD R10, R12.reuse, 0x28, R15 ;  /* 0x000000280c0a7824 */ /* 0x040fe200078e020f */
[----:B----4-:R-:W-:Y:S01]  /*0d50*/  ULEA UR4, UR5, UR4, 0x18 ;  /* 0x0000000405047291 */ /* 0x010fe2000f8ec0ff */
[----:B------:R-:W-:Y:S02]  /*0d60*/  IMAD R8, R12, 0x28, R5 ;  /* 0x000000280c087824 */ /* 0x000fe400078e0205 */
[----:B------:R-:W-:Y:S02]  /*0d70*/  IMAD R10, R11, 0xa, R10 ;  /* 0x0000000a0b0a7824 */ /* 0x000fe400078e020a */
[----:B------:R-:W-:-:S03]  /*0d80*/  IMAD R8, R9, 0xa, R8 ;  /* 0x0000000a09087824 */ /* 0x000fc600078e0208 */
[----:B-1----:R-:W-:Y:S02]  /*0d90*/  LEA R7, R10, UR4, 0x2 ;  /* 0x000000040a077c11 */ /* 0x002fe4000f8e10ff */
[----:B------:R-:W-:-:S03]  /*0da0*/  LEA R5, R8, UR4, 0x2 ;  /* 0x0000000408057c11 */ /* 0x000fc6000f8e10ff */
[----:B--2---:R0:W-:Y:S04]  /*0db0*/  STS [R7+0x2c], R4 ;  /* 0x00002c0407007388 */ /* 0x0041e80000000800 */
[----:B---3--:R0:W-:Y:S02]  /*0dc0*/  STS [R5+0x2c], R6 ;  /* 0x00002c0605007388 */ /* 0x0081e40000000800 */
.L_x_14:
[----:B------:R-:W-:Y:S05]  /*0dd0*/  BSYNC.RECONVERGENT B2 ;  /* 0x0000000000027941 */ /* 0x000fea0003800200 */
.L_x_13:
[----:B------:R-:W-:-:S13]  /*0de0*/  ISETP.LT.U32.OR P0, PT, R22, R17, P0 ;  /* 0x000000111600720c */ /* 0x000fda0000701470 */
[----:B------:R-:W-:Y:S05]  /*0df0*/  @!P0 BRA `(.L_x_9) ;  /* 0x0000000000408947 */ /* 0x000fea0003800000 */
[----:B0-----:R-:W0:Y:S01]  /*0e00*/  LDC.64 R4, c[0x0][0x380] ;  /* 0x0000e000ff047b82 */ /* 0x001e220000000a00 */
[----:B-1----:R-:W-:-:S05]  /*0e10*/  IADD3 R7, PT, PT, R18, R22, RZ ;  /* 0x0000001612077210 */ /* 0x002fca0007ffe0ff */
[----:B0-----:R-:W-:-:S06]  /*0e20*/  IMAD.WIDE.U32 R4, R7, 0x4, R4 ;  /* 0x0000000407047825 */ /* 0x001fcc00078e0004 */
[----:B------:R0:W2:Y:S01]  /*0e30*/  LDG.E.CONSTANT R4, desc[UR6][R4.64] ;  /* 0x0000000604047981 */ /* 0x0000a2000c1e9900 */
[----:B------:R-:W-:Y:S01]  /*0e40*/  IMAD.HI.U32 R7, R22, 0x24924925, RZ ;  /* 0x2492492516077827 */ /* 0x000fe200078e00ff */
[----:B------:R-:W1:Y:S01]  /*0e50*/  S2UR UR5, SR_CgaCtaId ;  /* 0x00000000000579c3 */ /* 0x000e620000008800 */
[----:B------:R-:W-:-:S03]  /*0e60*/  UMOV UR4, 0x400 ;  /* 0x0000040000047882 */ /* 0x000fc60000000000 */
[----:B------:R-:W-:-:S04]  /*0e70*/  IADD3 R6, PT, PT, -R7, R22, RZ ;  /* 0x0000001607067210 */ /* 0x000fc80007ffe1ff */
[----:B------:R-:W-:-:S04]  /*0e80*/  LEA.HI R6, R6, R7, RZ, 0x1f ;  /* 0x0000000706067211 */ /* 0x000fc800078ff8ff */
[----:B------:R-:W-:-:S05]  /*0e90*/  SHF.R.U32.HI R7, RZ, 0x2, R6 ;  /* 0x00000002ff077819 */ /* 0x000fca0000011606 */
[----:B------:R-:W-:-:S04]  /*0ea0*/  IMAD R9, R7, -0x7, R22 ;  /* 0xfffffff907097824 */ /* 0x000fc800078e0216 */
[----:B------:R-:W-:Y:S01]  /*0eb0*/  IMAD R6, R12, 0x28, R9 ;  /* 0x000000280c067824 */ /* 0x000fe200078e0209 */
[----:B-1----:R-:W-:-:S03]  /*0ec0*/  ULEA UR4, UR5, UR4, 0x18 ;  /* 0x0000000405047291 */ /* 0x002fc6000f8ec0ff */
[----:B------:R-:W-:-:S05]  /*0ed0*/  IMAD R6, R7, 0xa, R6 ;  /* 0x0000000a07067824 */ /* 0x000fca00078e0206 */
[----:B0-----:R-:W-:-:S05]  /*0ee0*/  LEA R5, R6, UR4, 0x2 ;  /* 0x0000000406057c11 */ /* 0x001fca000f8e10ff */
[----:B--2---:R2:W-:Y:S02]  /*0ef0*/  STS [R5+0x2c], R4 ;  /* 0x00002c0405007388 */ /* 0x0045e40000000800 */
.L_x_9:
[----:B0-----:R-:W-:Y:S05]  /*0f00*/  BSYNC.RECONVERGENT B0 ;  /* 0x0000000000007941 */ /* 0x001fea0003800200 */
.L_x_8:
[C---:B------:R-:W-:Y:S02]  /*0f10*/  ISETP.GE.U32.AND P0, PT, R12.reuse, 0xc, PT ;  /* 0x0000000c0c00780c */ /* 0x040fe40003f06070 */
[----:B------:R-:W-:-:S11]  /*0f20*/  IADD3 R12, PT, PT, R12, 0x4, RZ ;  /* 0x000000040c0c7810 */ /* 0x000fd60007ffe0ff */
[----:B------:R-:W-:Y:S05]  /*0f30*/  @!P0 BRA `(.L_x_15) ;  /* 0xfffffff400a88947 */ /* 0x000fea000383ffff */
[----:B------:R-:W-:Y:S05]  /*0f40*/  BSYNC.RECONVERGENT B1 ;  /* 0x0000000000017941 */ /* 0x000fea0003800200 */
.L_x_7:
[----:B------:R-:W-:Y:S05]  /*0f50*/  BRA `(.L_x_16) ;  /* 0x0000000800747947 */ /* 0x000fea0003800000 */
.L_x_6:
[----:B-1----:R-:W-:Y:S01]  /*0f60*/  HFMA2 R7, -RZ, RZ, 0, 4.17232513427734375e-07 ;  /* 0x00000007ff077431 */ /* 0x002fe200000001ff */
[----:B------:R-:W-:Y:S01]  /*0f70*/  IADD3 R17, PT, PT, -R4, R5, RZ ;  /* 0x0000000504117210 */ /* 0x000fe20007ffe1ff */
[----:B------:R-:W-:Y:S01]  /*0f80*/  BSSY.RECONVERGENT B1, `(.L_x_16) ;  /* 0x000009a000017945 */ /* 0x000fe20003800200 */
[----:B------:R-:W-:Y:S02]  /*0f90*/  MOV R12, R3 ;  /* 0x00000003000c7202 */ /* 0x000fe40000000f00 */
[----:B------:R-:W-:Y:S01]  /*0fa0*/  LEA R17, R17, -R17, 0x3 ;  /* 0x8000001111117211 */ /* 0x000fe200078e18ff */
[----:B------:R-:W-:-:S07]  /*0fb0*/  IMAD R16, R16, R7, -0x7 ;  /* 0xfffffff910107424 */ /* 0x000fce00078e0207 */
.L_x_24:
        /* <DEDUP_REMOVED lines=36> */
.L_x_21:
        /* <DEDUP_REMOVED lines=54> */
.L_x_20:
[----:B------:R-:W-:Y:S05]  /*1560*/  BSYNC.RECONVERGENT B2 ;  /* 0x0000000000027941 */ /* 0x000fea0003800200 */
.L_x_19:
        /* <DEDUP_REMOVED lines=36> */
.L_x_23:
[----:B------:R-:W-:Y:S05]  /*17b0*/  BSYNC.RECONVERGENT B2 ;  /* 0x0000000000027941 */ /* 0x000fea0003800200 */
.L_x_22:
        /* <DEDUP_REMOVED lines=18> */
.L_x_18:
[----:B0-----:R-:W-:Y:S05]  /*18e0*/  BSYNC.RECONVERGENT B0 ;  /* 0x0000000000007941 */ /* 0x001fea0003800200 */
.L_x_17:
[C---:B------:R-:W-:Y:S02]  /*18f0*/  ISETP.GE.U32.AND P0, PT, R12.reuse, 0xc, PT ;  /* 0x0000000c0c00780c */ /* 0x040fe40003f06070 */
[----:B------:R-:W-:-:S11]  /*1900*/  IADD3 R12, PT, PT, R12, 0x4, RZ ;  /* 0x000000040c0c7810 */ /* 0x000fd60007ffe0ff */
[----:B------:R-:W-:Y:S05]  /*1910*/  @!P0 BRA `(.L_x_24) ;  /* 0xfffffff400a88947 */ /* 0x000fea000383ffff */
[----:B------:R-:W-:Y:S05]  /*1920*/  BSYNC.RECONVERGENT B1 ;  /* 0x0000000000017941 */ /* 0x000fea0003800200 */
.L_x_16:
[----:B-1----:R-:W2:Y:S01]  /*1930*/  LDC.64 R22, c[0x0][0x388] ;  /* 0x0000e200ff167b82 */ /* 0x002ea20000000a00 */
[----:B------:R-:W-:-:S05]  /*1940*/  IMAD R13, R13, 0x5a0, R2 ;  /* 0x000005a00d0d7824 */ /* 0x000fca00078e0202 */
[C---:B------:R-:W-:Y:S01]  /*1950*/  IADD3 R7, PT, PT, R13.reuse, 0x140, RZ ;  /* 0x000001400d077810 */ /* 0x040fe20007ffe0ff */
[----:B--2---:R-:W-:-:S05]  /*1960*/  IMAD.WIDE.U32 R4, R13, 0x4, R22 ;  /* 0x000000040d047825 */ /* 0x004fca00078e0016 */
[----:B------:R-:W2:Y:S04]  /*1970*/  LDG.E.CONSTANT R12, desc[UR6][R4.64] ;  /* 0x00000006040c7981 */ /* 0x000ea8000c1e9900 */
[----:B------:R0:W3:Y:S01]  /*1980*/  LDG.E.CONSTANT R27, desc[UR6][R4.64+0x280] ;  /* 0x00028006041b7981 */ /* 0x0000e2000c1e9900 */
[----:B------:R-:W-:Y:S01]  /*1990*/  IMAD.WIDE.U32 R6, R7, 0x4, R22 ;  /* 0x0000000407067825 */ /* 0x000fe200078e0016 */
[----:B------:R-:W-:-:S04]  /*19a0*/  IADD3 R9, PT, PT, R13, 0x1e0, RZ ;  /* 0x000001e00d097810 */ /* 0x000fc80007ffe0ff */
[----:B------:R1:W4:Y:S01]  /*19b0*/  LDG.E.CONSTANT R26, desc[UR6][R6.64] ;  /* 0x00000006061a7981 */ /* 0x000322000c1e9900 */
[----:B------:R-:W-:-:S05]  /*19c0*/  IMAD.WIDE.U32 R8, R9, 0x4, R22 ;  /* 0x0000000409087825 */ /* 0x000fca00078e0016 */
[----:B------:R-:W5:Y:S01]  /*19d0*/  LDG.E.CONSTANT R25, desc[UR6][R8.64] ;  /* 0x0000000608197981 */ /* 0x000f62000c1e9900 */
[----:B------:R-:W-:-:S05]  /*19e0*/  IADD3 R15, PT, PT, R13, 0x280, RZ ;  /* 0x000002800d0f7810 */ /* 0x000fca0007ffe0ff */
[----:B------:R-:W-:-:S05]  /*19f0*/  IMAD.WIDE.U32 R14, R15, 0x4, R22 ;  /* 0x000000040f0e7825 */ /* 0x000fca00078e0016 */
[----:B------:R-:W5:Y:S01]  /*1a00*/  LDG.E.CONSTANT R21, desc[UR6][R14.64] ;  /* 0x000000060e157981 */ /* 0x000f62000c1e9900 */
[----:B------:R-:W-:-:S05]  /*1a10*/  IADD3 R19, PT, PT, R13, 0x320, RZ ;  /* 0x000003200d137810 */ /* 0x000fca0007ffe0ff */
[----:B------:R-:W-:-:S05]  /*1a20*/  IMAD.WIDE.U32 R18, R19, 0x4, R22 ;  /* 0x0000000413127825 */ /* 0x000fca00078e0016 */
[----:B------:R-:W5:Y:S01]  /*1a30*/  LDG.E.CONSTANT R17, desc[UR6][R18.64] ;  /* 0x0000000612117981 */ /* 0x000f62000c1e9900 */
[----:B0-----:R-:W-:-:S05]  /*1a40*/  IADD3 R5, PT, PT, R13, 0x3c0, RZ ;  /* 0x000003c00d057810 */ /* 0x001fca0007ffe0ff */
[----:B------:R-:W-:-:S05]  /*1a50*/  IMAD.WIDE.U32 R4, R5, 0x4, R22 ;  /* 0x0000000405047825 */ /* 0x000fca00078e0016 */
[----:B------:R0:W5:Y:S01]  /*1a60*/  LDG.E.CONSTANT R11, desc[UR6][R4.64] ;  /* 0x00000006040b7981 */ /* 0x000162000c1e9900 */
[C---:B-1----:R-:W-:Y:S02]  /*1a70*/  IADD3 R7, PT, PT, R13.reuse, 0x460, RZ ;  /* 0x000004600d077810 */ /* 0x042fe40007ffe0ff */
[----:B------:R-:W-:-:S03]  /*1a80*/  IADD3 R29, PT, PT, R13, 0x500, RZ ;  /* 0x000005000d1d7810 */ /* 0x000fc60007ffe0ff */
[----:B------:R-:W-:-:S04]  /*1a90*/  IMAD.WIDE.U32 R6, R7, 0x4, R22 ;  /* 0x0000000407067825 */ /* 0x000fc800078e0016 */
[----:B------:R-:W-:Y:S01]  /*1aa0*/  IMAD.WIDE.U32 R28, R29, 0x4, R22 ;  /* 0x000000041d1c7825 */ /* 0x000fe200078e0016 */
[----:B------:R1:W5:Y:S01]  /*1ab0*/  LDG.E.CONSTANT R10, desc[UR6][R6.64] ;  /* 0x00000006060a7981 */ /* 0x000362000c1e9900 */
[----:B------:R-:W1:Y:S03]  /*1ac0*/  S2UR UR5, SR_CgaCtaId ;  /* 0x00000000000579c3 */ /* 0x000e660000008800 */
[----:B------:R-:W5:Y:S01]  /*1ad0*/  LDG.E.CONSTANT R16, desc[UR6][R28.64] ;  /* 0x000000061c107981 */ /* 0x000f62000c1e9900 */
[----:B------:R-:W-:Y:S01]  /*1ae0*/  UMOV UR4, 0x400 ;  /* 0x0000040000047882 */ /* 0x000fe20000000000 */
[----:B0-----:R-:W-:-:S05]  /*1af0*/  IADD3 R5, PT, PT, R13, 0x5a0, RZ ;  /* 0x000005a00d057810 */ /* 0x001fca0007ffe0ff */
[----:B------:R-:W-:-:S05]  /*1b00*/  IMAD.WIDE.U32 R4, R5, 0x4, R22 ;  /* 0x0000000405047825 */ /* 0x000fca00078e0016 */
[----:B------:R0:W5:Y:S01]  /*1b10*/  LDG.E.CONSTANT R19, desc[UR6][R4.64] ;  /* 0x0000000604137981 */ /* 0x000162000c1e9900 */
[----:B-1----:R-:W-:-:S06]  /*1b20*/  ULEA UR4, UR5, UR4, 0x18 ;  /* 0x0000000405047291 */ /* 0x002fcc000f8ec0ff */
[----:B------:R-:W-:Y:S01]  /*1b30*/  LEA R20, R3, UR4, 0x3 ;  /* 0x0000000403147c11 */ /* 0x000fe2000f8e18ff */
[----:B------:R-:W-:Y:S06]  /*1b40*/  BAR.SYNC.DEFER_BLOCKING 0x0 ;  /* 0x0000000000007b1d */ /* 0x000fec0000010000 */
[----:B------:R-:W2:Y:S04]  /*1b50*/  LDS.64 R8, [R20] ;  /* 0x0000000014087984 */ /* 0x000ea80000000a00 */
[----:B------:R-:W1:Y:S04]  /*1b60*/  LDS.64 R14, [R20+0x8] ;  /* 0x00000800140e7984 */ /* 0x000e680000000a00 */
[----:B------:R-:W5:Y:S04]  /*1b70*/  LDS.64 R6, [R20+0x28] ;  /* 0x0000280014067984 */ /* 0x000f680000000a00 */
[----:B0-----:R-:W0:Y:S01]  /*1b80*/  LDS.64 R4, [R20+0x30] ;  /* 0x0000300014047984 */ /* 0x001e220000000a00 */
[----:B------:R-:W-:Y:S01]  /*1b90*/  IADD3 R28, PT, PT, R13, 0x780, RZ ;  /* 0x000007800d1c7810 */ /* 0x000fe20007ffe0ff */
[----:B--2---:R-:W-:-:S04]  /*1ba0*/  FFMA R8, R12, R8, RZ ;  /* 0x000000080c087223 */ /* 0x004fc800000000ff */
[-C--:B---3--:R-:W-:Y:S01]  /*1bb0*/  FFMA R29, R27, R9.reuse, R8 ;  /* 0x000000091b1d7223 */ /* 0x088fe20000000008 */
[----:B------:R-:W-:-:S04]  /*1bc0*/  FFMA R9, R12, R9, RZ ;  /* 0x000000090c097223 */ /* 0x000fc800000000ff */
[-C--:B-1----:R-:W-:Y:S01]  /*1bd0*/  FFMA R8, R27, R14.reuse, R9 ;  /* 0x0000000e1b087223 */ /* 0x082fe20000000009 */
[C---:B------:R-:W-:Y:S01]  /*1be0*/  IADD3 R9, PT, PT, R13.reuse, 0x640, RZ ;  /* 0x000006400d097810 */ /* 0x040fe20007ffe0ff */
[C---:B----4-:R-:W-:Y:S02]  /*1bf0*/  FFMA R14, R26.reuse, R14, R29 ;  /* 0x0000000e1a0e7223 */ /* 0x050fe4000000001d */
[----:B------:R-:W-:Y:S01]  /*1c00*/  FFMA R15, R26, R15, R8 ;  /* 0x0000000f1a0f7223 */ /* 0x000fe20000000008 */
[----:B------:R-:W-:Y:S01]  /*1c10*/  IADD3 R29, PT, PT, R13, 0x6e0, RZ ;  /* 0x000006e00d1d7810 */ /* 0x000fe20007ffe0ff */
[----:B------:R-:W-:-:S04]  /*1c20*/  IMAD.WIDE.U32 R8, R9, 0x4, R22 ;  /* 0x0000000409087825 */ /* 0x000fc800078e0016 */
[-C--:B-----5:R-:W-:Y:S01]  /*1c30*/  FFMA R14, R25, R6.reuse, R14 ;  /* 0x00000006190e7223 */ /* 0x0a0fe2000000000e */
[----:B------:R1:W2:Y:S01]  /*1c40*/  LDG.E.CONSTANT R24, desc[UR6][R8.64] ;  /* 0x0000000608187981 */ /* 0x0002a2000c1e9900 */
[C---:B------:R-:W-:Y:S01]  /*1c50*/  FFMA R6, R12.reuse, R6, RZ ;  /* 0x000000060c067223 */ /* 0x040fe200000000ff */
[----:B------:R-:W-:Y:S01]  /*1c60*/  FFMA R12, R12, R7, RZ ;  /* 0x000000070c0c7223 */ /* 0x000fe200000000ff */
[----:B-1----:R-:W-:-:S04]  /*1c70*/  IMAD.WIDE.U32 R8, R29, 0x4, R22 ;  /* 0x000000041d087825 */ /* 0x002fc800078e0016 */
[C---:B------:R-:W-:Y:S01]  /*1c80*/  FFMA R29, R27.reuse, R7, R6 ;  /* 0x000000071b1d7223 */ /* 0x040fe20000000006 */
[----:B------:R1:W3:Y:S01]  /*1c90*/  LDG.E.CONSTANT R18, desc[UR6][R8.64] ;  /* 0x0000000608127981 */ /* 0x0002e2000c1e9900 */
[----:B0-----:R-:W-:Y:S01]  /*1ca0*/  FFMA R6, R27, R4, R12 ;  /* 0x000000041b067223 */ /* 0x001fe2000000000c */
[----:B-1----:R-:W-:-:S05]  /*1cb0*/  IMAD.WIDE.U32 R8, R28, 0x4, R22 ;  /* 0x000000041c087825 */ /* 0x002fca00078e0016 */
[----:B------:R0:W4:Y:S01]  /*1cc0*/  LDG.E.CONSTANT R12, desc[UR6][R8.64] ;  /* 0x00000006080c7981 */ /* 0x000122000c1e9900 */
[C---:B------:R-:W-:Y:S01]  /*1cd0*/  FFMA R28, R26.reuse, R4, R29 ;  /* 0x000000041a1c7223 */ /* 0x040fe2000000001d */
[----:B------:R-:W-:Y:S01]  /*1ce0*/  IADD3 R29, PT, PT, R13, 0x820, RZ ;  /* 0x000008200d1d7810 */ /* 0x000fe20007ffe0ff */
[-C--:B------:R-:W-:Y:S01]  /*1cf0*/  FFMA R15, R25, R7.reuse, R15 ;  /* 0x00000007190f7223 */ /* 0x080fe2000000000f */
[----:B------:R-:W-:Y:S01]  /*1d00*/  FFMA R14, R21, R7, R14 ;  /* 0x00000007150e7223 */ /* 0x000fe2000000000e */
[----:B------:R-:W-:Y:S02]  /*1d10*/  FFMA R27, R26, R5, R6 ;  /* 0x000000051a1b7223 */ /* 0x000fe40000000006 */
[----:B------:R-:W1:Y:S01]  /*1d20*/  LDS.64 R6, [R20+0x50] ;  /* 0x0000500014067984 */ /* 0x000e620000000a00 */
[----:B0-----:R-:W-:-:S04]  /*1d30*/  IMAD.WIDE.U32 R8, R29, 0x4, R22 ;  /* 0x000000041d087825 */ /* 0x001fc800078e0016 */
[-C--:B------:R-:W-:Y:S02]  /*1d40*/  FFMA R26, R21, R4.reuse, R15 ;  /* 0x00000004151a7223 */ /* 0x080fe4000000000f */
[----:B------:R0:W5:Y:S01]  /*1d50*/  LDG.E.CONSTANT R15, desc[UR6][R8.64] ;  /* 0x00000006080f7981 */ /* 0x000162000c1e9900 */
[C---:B------:R-:W-:Y:S01]  /*1d60*/  FFMA R14, R17.reuse, R4, R14 ;  /* 0x00000004110e7223 */ /* 0x040fe2000000000e */
[----:B------:R-:W-:Y:S02]  /*1d70*/  FFMA R26, R17, R5, R26 ;  /* 0x00000005111a7223 */ /* 0x000fe4000000001a */
[----:B------:R-:W1:Y:S01]  /*1d80*/  LDS.64 R4, [R20+0x58] ;  /* 0x0000580014047984 */ /* 0x000e620000000a00 */
[----:B------:R-:W-:-:S05]  /*1d90*/  IADD3 R29, PT, PT, R13, 0x8c0, RZ ;  /* 0x000008c00d1d7810 */ /* 0x000fca0007ffe0ff */
[----:B0-----:R-:W-:-:S04]  /*1da0*/  IMAD.WIDE.U32 R8, R29, 0x4, R22 ;  /* 0x000000041d087825 */ /* 0x001fc800078e0016 */
[CC--:B-1----:R-:W-:Y:S01]  /*1db0*/  FFMA R28, R25.reuse, R6.reuse, R28 ;  /* 0x00000006191c7223 */ /* 0x0c2fe2000000001c */
[-C--:B------:R-:W-:Y:S01]  /*1dc0*/  FFMA R27, R25, R7.reuse, R27 ;  /* 0x00000007191b7223 */ /* 0x080fe2000000001b */
[----:B------:R-:W-:Y:S02]  /*1dd0*/  FFMA R25, R11, R6, R14 ;  /* 0x000000060b197223 */ /* 0x000fe4000000000e */
[----:B------:R0:W5:Y:S01]  /*1de0*/  LDG.E.CONSTANT R14, desc[UR6][R8.64] ;  /* 0x00000006080e7981 */ /* 0x000162000c1e9900 */
[-C--:B------:R-:W-:Y:S01]  /*1df0*/  FFMA R28, R21, R7.reuse, R28 ;  /* 0x00000007151c7223 */ /* 0x080fe2000000001c */
[----:B------:R-:W-:Y:S01]  /*1e00*/  IADD3 R29, PT, PT, R13, 0x960, RZ ;  /* 0x000009600d1d7810 */ /* 0x000fe20007ffe0ff */
[-C--:B------:R-:W-:Y:S01]  /*1e10*/  FFMA R25, R10, R7.reuse, R25 ;  /* 0x000000070a197223 */ /* 0x080fe20000000019 */
[-C--:B------:R-:W-:Y:S01]  /*1e20*/  FFMA R6, R21, R4.reuse, R27 ;  /* 0x0000000415067223 */ /* 0x080fe2000000001b */
[----:B------:R-:W-:Y:S01]  /*1e30*/  FFMA R21, R11, R7, R26 ;  /* 0x000000070b157223 */ /* 0x000fe2000000001a */
[----:B------:R-:W-:-:S02]  /*1e40*/  FFMA R26, R17, R4, R28 ;  /* 0x00000004111a7223 */ /* 0x000fc4000000001c */
[----:B------:R-:W-:Y:S01]  /*1e50*/  FFMA R27, R17, R5, R6 ;  /* 0x00000005111b7223 */ /* 0x000fe20000000006 */
[----:B------:R-:W-:Y:S01]  /*1e60*/  FFMA R28, R10, R4, R21 ;  /* 0x000000040a1c7223 */ /* 0x000fe20000000015 */
[----:B------:R-:W-:Y:S01]  /*1e70*/  IADD3 R17, PT, PT, R13, 0xa00, RZ ;  /* 0x00000a000d117810 */ /* 0x000fe20007ffe0ff */
[----:B0-----:R-:W-:-:S04]  /*1e80*/  IMAD.WIDE.U32 R8, R29, 0x4, R22 ;  /* 0x000000041d087825 */ /* 0x001fc800078e0016 */
[C---:B------:R-:W-:Y:S01]  /*1e90*/  FFMA R25, R16.reuse, R4, R25 ;  /* 0x0000000410197223 */ /* 0x040fe20000000019 */
[----:B------:R-:W-:Y:S01]  /*1ea0*/  FFMA R21, R16, R5, R28 ;  /* 0x0000000510157223 */ /* 0x000fe2000000001c */
[----:B------:R-:W0:Y:S01]  /*1eb0*/  LDS.64 R6, [R20+0x78] ;  /* 0x0000780014067984 */ /* 0x000e220000000a00 */
[--C-:B------:R-:W-:Y:S01]  /*1ec0*/  IMAD.WIDE.U32 R4, R17, 0x4, R22.reuse ;  /* 0x0000000411047825 */ /* 0x100fe200078e0016 */
[----:B------:R-:W-:Y:S02]  /*1ed0*/  IADD3 R17, PT, PT, R13, 0xaa0, RZ ;  /* 0x00000aa00d117810 */ /* 0x000fe40007ffe0ff */
[----:B------:R-:W5:Y:S04]  /*1ee0*/  LDG.E.CONSTANT R9, desc[UR6][R8.64] ;  /* 0x0000000608097981 */ /* 0x000f68000c1e9900 */
[----:B------:R1:W5:Y:S02]  /*1ef0*/  LDG.E.CONSTANT R8, desc[UR6][R4.64] ;  /* 0x0000000604087981 */ /* 0x000364000c1e9900 */
[----:B-1----:R-:W-:-:S05]  /*1f00*/  IMAD.WIDE.U32 R4, R17, 0x4, R22 ;  /* 0x0000000411047825 */ /* 0x002fca00078e0016 */
[----:B------:R1:W5:Y:S04]  /*1f10*/  LDG.E.CONSTANT R17, desc[UR6][R4.64] ;  /* 0x0000000604117981 */ /* 0x000368000c1e9900 */
[----:B-1----:R-:W1:Y:S01]  /*1f20*/  LDS.64 R4, [R20+0x80] ;  /* 0x0000800014047984 */ /* 0x002e620000000a00 */
[C---:B0-----:R-:W-:Y:S01]  /*1f30*/  FFMA R29, R11.reuse, R6, R26 ;  /* 0x000000060b1d7223 */ /* 0x041fe2000000001a */
[----:B------:R-:W-:-:S03]  /*1f40*/  FFMA R27, R11, R7, R27 ;  /* 0x000000070b1b7223 */ /* 0x000fc6000000001b */
[C---:B------:R-:W-:Y:S01]  /*1f50*/  FFMA R29, R10.reuse, R7, R29 ;  /* 0x000000070a1d7223 */ /* 0x040fe2000000001d */
[-C--:B-1----:R-:W-:Y:S02]  /*1f60*/  FFMA R6, R10, R4.reuse, R27 ;  /* 0x000000040a067223 */ /* 0x082fe4000000001b */
[----:B------:R-:W0:Y:S01]  /*1f70*/  LDS.64 R10, [R20+0xa0] ;  /* 0x0000a000140a7984 */ /* 0x000e220000000a00 */
[C---:B------:R-:W-:Y:S01]  /*1f80*/  FFMA R26, R16.reuse, R4, R29 ;  /* 0x00000004101a7223 */ /* 0x040fe2000000001d */
[----:B------:R-:W-:Y:S02]  /*1f90*/  FFMA R27, R16, R5, R6 ;  /* 0x00000005101b7223 */ /* 0x000fe40000000006 */
[----:B------:R-:W-:Y:S04]  /*1fa0*/  LDS.64 R4, [R20+0xa8] ;  /* 0x0000a80014047984 */ /* 0x000fe80000000a00 */
[----:B------:R-:W1:Y:S01]  /*1fb0*/  LDS.64 R6, [R20+0xc8] ;  /* 0x0000c80014067984 */ /* 0x000e620000000a00 */
[----:B------:R-:W-:-:S05]  /*1fc0*/  IADD3 R29, PT, PT, R13, 0xb40, RZ ;  /* 0x00000b400d1d7810 */ /* 0x000fca0007ffe0ff */
[----:B------:R-:W-:-:S05]  /*1fd0*/  IMAD.WIDE.U32 R28, R29, 0x4, R22 ;  /* 0x000000041d1c7825 */ /* 0x000fca00078e0016 */
[----:B------:R1:W5:Y:S01]  /*1fe0*/  LDG.E.CONSTANT R16, desc[UR6][R28.64] ;  /* 0x000000061c107981 */ /* 0x000362000c1e9900 */
[C---:B0-----:R-:W-:Y:S01]  /*1ff0*/  FFMA R25, R19.reuse, R10, R25 ;  /* 0x0000000a13197223 */ /* 0x041fe20000000019 */
[C---:B------:R-:W-:Y:S01]  /*2000*/  FFMA R21, R19.reuse, R11, R21 ;  /* 0x0000000b13157223 */ /* 0x040fe20000000015 */
[C---:B-1----:R-:W-:Y:S01]  /*2010*/  FFMA R26, R19.reuse, R6, R26 ;  /* 0x00000006131a7223 */ /* 0x042fe2000000001a */
[----:B------:R-:W-:Y:S01]  /*2020*/  FFMA R27, R19, R7, R27 ;  /* 0x00000007131b7223 */ /* 0x000fe2000000001b */
[C---:B------:R-:W-:Y:S02]  /*2030*/  IADD3 R19, PT, PT, R13.reuse, 0xc80, RZ ;  /* 0x00000c800d137810 */ /* 0x040fe40007ffe0ff */
[C---:B------:R-:W-:Y:S01]  /*2040*/  IADD3 R28, PT, PT, R13.reuse, 0xd20, RZ ;  /* 0x00000d200d1c7810 */ /* 0x040fe20007ffe0ff */
[C---:B--2---:R-:W-:Y:S01]  /*2050*/  FFMA R25, R24.reuse, R11, R25 ;  /* 0x0000000b18197223 */ /* 0x044fe20000000019 */
[----:B------:R-:W-:Y:S01]  /*2060*/  IADD3 R11, PT, PT, R13, 0xbe0, RZ ;  /* 0x00000be00d0b7810 */ /* 0x000fe20007ffe0ff */
[----:B------:R-:W-:-:S02]  /*2070*/  FFMA R21, R24, R4, R21 ;  /* 0x0000000418157223 */ /* 0x000fc40000000015 */
[C---:B---3--:R-:W-:Y:S02]  /*2080*/  FFMA R10, R18.reuse, R4, R25 ;  /* 0x00000004120a7223 */ /* 0x048fe40000000019 */
[----:B------:R-:W-:Y:S02]  /*2090*/  FFMA R25, R18, R5, R21 ;  /* 0x0000000512197223 */ /* 0x000fe40000000015 */
[----:B------:R-:W0:Y:S01]  /*20a0*/  LDS.64 R4, [R20+0xd0] ;  /* 0x0000d00014047984 */ /* 0x000e220000000a00 */
[----:B----4-:R-:W-:Y:S01]  /*20b0*/  FFMA R6, R12, R6, R10 ;  /* 0x000000060c067223 */ /* 0x010fe2000000000a */
[----:B------:R-:W-:-:S05]  /*20c0*/  IMAD.WIDE.U32 R10, R11, 0x4, R22 ;  /* 0x000000040b0a7825 */ /* 0x000fca00078e0016 */
[----:B------:R1:W2:Y:S02]  /*20d0*/  LDG.E.CONSTANT R21, desc[UR6][R10.64] ;  /* 0x000000060a157981 */ /* 0x0002a4000c1e9900 */
[----:B-1----:R-:W-:-:S05]  /*20e0*/  IMAD.WIDE.U32 R10, R19, 0x4, R22 ;  /* 0x00000004130a7825 */ /* 0x002fca00078e0016 */
[----:B------:R1:W3:Y:S02]  /*20f0*/  LDG.E.CONSTANT R19, desc[UR6][R10.64] ;  /* 0x000000060a137981 */ /* 0x0002e4000c1e9900 */
[----:B-1----:R-:W-:-:S06]  /*2100*/  IMAD.WIDE.U32 R10, R28, 0x4, R22 ;  /* 0x000000041c0a7825 */ /* 0x002fcc00078e0016 */
[----:B------:R-:W4:Y:S01]  /*2110*/  LDG.E.CONSTANT R11, desc[UR6][R10.64] ;  /* 0x000000060a0b7981 */ /* 0x000f22000c1e9900 */
[-C--:B------:R-:W-:Y:S01]  /*2120*/  FFMA R29, R24, R7.reuse, R26 ;  /* 0x00000007181d7223 */ /* 0x080fe2000000001a */
[-C--:B------:R-:W-:Y:S01]  /*2130*/  FFMA R26, R12, R7.reuse, R25 ;  /* 0x000000070c1a7223 */ /* 0x080fe20000000019 */
[----:B-----5:R-:W-:Y:S02]  /*2140*/  FFMA R25, R15, R7, R6 ;  /* 0x000000070f197223 */ /* 0x020fe40000000006 */
[----:B------:R-:W1:Y:S01]  /*2150*/  LDS.64 R6, [R20+0xf0] ;  /* 0x0000f00014067984 */ /* 0x000e620000000a00 */
[-C--:B0-----:R-:W-:Y:S01]  /*2160*/  FFMA R24, R24, R4.reuse, R27 ;  /* 0x0000000418187223 */ /* 0x081fe2000000001b */
[----:B------:R-:W-:-:S03]  /*2170*/  FFMA R27, R18, R4, R29 ;  /* 0x00000004121b7223 */ /* 0x000fc6000000001d */
[----:B------:R-:W-:Y:S01]  /*2180*/  FFMA R29, R18, R5, R24 ;  /* 0x00000005121d7223 */ /* 0x000fe20000000018 */
[----:B------:R-:W-:Y:S01]  /*2190*/  IADD3 R24, PT, PT, R13, 0xdc0, RZ ;  /* 0x00000dc00d187810 */ /* 0x000fe20007ffe0ff */
[-C--:B------:R-:W-:Y:S01]  /*21a0*/  FFMA R18, R15, R4.reuse, R26 ;  /* 0x000000040f127223 */ /* 0x080fe2000000001a */
[----:B------:R-:W-:-:S03]  /*21b0*/  FFMA R26, R14, R4, R25 ;  /* 0x000000040e1a7223 */ /* 0x000fc60000000019 */
[----:B------:R-:W-:-:S04]  /*21c0*/  IMAD.WIDE.U32 R24, R24, 0x4, R22 ;  /* 0x0000000418187825 */ /* 0x000fc800078e0016 */
[----:B------:R-:W-:Y:S02]  /*21d0*/  FFMA R18, R14, R5, R18 ;  /* 0x000000050e127223 */ /* 0x000fe40000000012 */
[----:B------:R-:W0:Y:S04]  /*21e0*/  LDS.64 R4, [R20+0xf8] ;  /* 0x0000f80014047984 */ /* 0x000e280000000a00 */
[----:B------:R5:W4:Y:S01]  /*21f0*/  LDG.E.CONSTANT R10, desc[UR6][R24.64] ;  /* 0x00000006180a7981 */ /* 0x000b22000c1e9900 */
[C---:B-1----:R-:W-:Y:S01]  /*2200*/  FFMA R28, R12.reuse, R6, R27 ;  /* 0x000000060c1c7223 */ /* 0x042fe2000000001b */
[----:B------:R-:W-:Y:S01]  /*2210*/  FFMA R29, R12, R7, R29 ;  /* 0x000000070c1d7223 */ /* 0x000fe2000000001d */
[----:B------:R-:W-:-:S05]  /*2220*/  IADD3 R12, PT, PT, R13, 0xe60, RZ ;  /* 0x00000e600d0c7810 */ /* 0x000fca0007ffe0ff */
[----:B-----5:R-:W-:-:S05]  /*2230*/  IMAD.WIDE.U32 R24, R12, 0x4, R22 ;  /* 0x000000040c187825 */ /* 0x020fca00078e0016 */
[----:B------:R1:W5:Y:S01]  /*2240*/  LDG.E.CONSTANT R12, desc[UR6][R24.64] ;  /* 0x00000006180c7981 */ /* 0x000362000c1e9900 */
[----:B------:R-:W-:Y:S01]  /*2250*/  FFMA R27, R9, R6, R26 ;  /* 0x00000006091b7223 */ /* 0x000fe2000000001a */
[CC--:B------:R-:W-:Y:S01]  /*2260*/  FFMA R26, R15.reuse, R7.reuse, R28 ;  /* 0x000000070f1a7223 */ /* 0x0c0fe2000000001c */
[----:B0-----:R-:W-:Y:S01]  /*2270*/  FFMA R6, R15, R4, R29 ;  /* 0x000000040f067223 */ /* 0x001fe2000000001d */
[----:B-1----:R-:W-:Y:S01]  /*2280*/  IADD3 R25, PT, PT, R13, 0xf00, RZ ;  /* 0x00000f000d197810 */ /* 0x002fe20007ffe0ff */
[-C--:B------:R-:W-:Y:S01]  /*2290*/  FFMA R29, R9, R7.reuse, R18 ;  /* 0x00000007091d7223 */ /* 0x080fe20000000012 */
[----:B------:R-:W-:-:S03]  /*22a0*/  FFMA R28, R8, R7, R27 ;  /* 0x00000007081c7223 */ /* 0x000fc6000000001b */
[----:B------:R-:W-:-:S04]  /*22b0*/  IMAD.WIDE.U32 R24, R25, 0x4, R22 ;  /* 0x0000000419187825 */ /* 0x000fc800078e0016 */
[-C--:B------:R-:W-:Y:S01]  /*22c0*/  FFMA R26, R14, R4.reuse, R26 ;  /* 0x000000040e1a7223 */ /* 0x080fe2000000001a */
[-C--:B------:R-:W-:Y:S01]  /*22d0*/  FFMA R18, R8, R4.reuse, R29 ;  /* 0x0000000408127223 */ /* 0x080fe2000000001d */
[----:B------:R0:W5:Y:S01]  /*22e0*/  LDG.E.CONSTANT R15, desc[UR6][R24.64] ;  /* 0x00000006180f7981 */ /* 0x000162000c1e9900 */
[----:B------:R-:W-:Y:S01]  /*22f0*/  IADD3 R7, PT, PT, R13, 0xfa0, RZ ;  /* 0x00000fa00d077810 */ /* 0x000fe20007ffe0ff */
[-C--:B------:R-:W-:Y:S01]  /*2300*/  FFMA R27, R14, R5.reuse, R6 ;  /* 0x000000050e1b7223 */ /* 0x080fe20000000006 */
[----:B0-----:R-:W-:Y:S01]  /*2310*/  FFMA R25, R17, R4, R28 ;  /* 0x0000000411197223 */ /* 0x001fe2000000001c */
[----:B------:R-:W-:Y:S01]  /*2320*/  IADD3 R4, PT, PT, R13, 0x1040, RZ ;  /* 0x000010400d047810 */ /* 0x000fe20007ffe0ff */
[----:B------:R-:W-:Y:S01]  /*2330*/  FFMA R24, R17, R5, R18 ;  /* 0x0000000511187223 */ /* 0x000fe20000000012 */
[--C-:B------:R-:W-:Y:S02]  /*2340*/  IMAD.WIDE.U32 R28, R7, 0x4, R22.reuse ;  /* 0x00000004071c7825 */ /* 0x100fe400078e0016 */
[----:B------:R-:W0:Y:S02]  /*2350*/  LDS.64 R6, [R20+0x118] ;  /* 0x0001180014067984 */ /* 0x000e240000000a00 */
[----:B------:R-:W-:-:S02]  /*2360*/  IMAD.WIDE.U32 R4, R4, 0x4, R22 ;  /* 0x0000000404047825 */ /* 0x000fc400078e0016 */
[----:B------:R-:W5:Y:S04]  /*2370*/  LDG.E.CONSTANT R14, desc[UR6][R28.64] ;  /* 0x000000061c0e7981 */ /* 0x000f68000c1e9900 */
        /* <DEDUP_REMOVED lines=11> */
[C---:B------:R-:W-:Y:S01]  /*2430*/  IADD3 R29, PT, PT, R13.reuse, 0x1220, RZ ;  /* 0x000012200d1d7810 */ /* 0x040fe20007ffe0ff */
[C---:B0-----:R-:W-:Y:S01]  /*2440*/  FFMA R8, R16.reuse, R8, R25 ;  /* 0x0000000810087223 */ /* 0x041fe20000000019 */
[----:B------:R-:W-:Y:S01]  /*2450*/  IADD3 R25, PT, PT, R13, 0x10e0, RZ ;  /* 0x000010e00d197810 */ /* 0x000fe20007ffe0ff */
[----:B------:R-:W-:-:S04]  /*2460*/  FFMA R17, R16, R9, R24 ;  /* 0x0000000910117223 */ /* 0x000fc80000000018 */
[----:B------:R-:W-:-:S04]  /*2470*/  IMAD.WIDE.U32 R24, R25, 0x4, R22 ;  /* 0x0000000419187825 */ /* 0x000fc800078e0016 */
[C---:B-1----:R-:W-:Y:S01]  /*2480*/  FFMA R26, R16.reuse, R6, R26 ;  /* 0x00000006101a7223 */ /* 0x042fe2000000001a */
[----:B------:R-:W-:Y:S01]  /*2490*/  FFMA R27, R16, R7, R27 ;  /* 0x00000007101b7223 */ /* 0x000fe2000000001b */
[----:B--2---:R-:W-:Y:S01]  /*24a0*/  FFMA R8, R21, R9, R8 ;  /* 0x0000000915087223 */ /* 0x004fe20000000008 */
[----:B------:R-:W-:Y:S01]  /*24b0*/  IADD3 R9, PT, PT, R13, 0x1180, RZ ;  /* 0x000011800d097810 */ /* 0x000fe20007ffe0ff */
[-C--:B------:R-:W-:Y:S02]  /*24c0*/  FFMA R28, R21, R4.reuse, R17 ;  /* 0x00000004151c7223 */ /* 0x080fe40000000011 */
[----:B------:R-:W2:Y:S01]  /*24d0*/  LDG.E.CONSTANT R17, desc[UR6][R24.64] ;  /* 0x0000000618117981 */ /* 0x000ea2000c1e9900 */
[----:B---3--:R-:W-:-:S04]  /*24e0*/  FFMA R8, R19, R4, R8 ;  /* 0x0000000413087223 */ /* 0x008fc80000000008 */
[----:B----4-:R-:W-:Y:S01]  /*24f0*/  FFMA R6, R11, R6, R8 ;  /* 0x000000060b067223 */ /* 0x010fe20000000008 */
[----:B------:R-:W-:-:S05]  /*2500*/  IMAD.WIDE.U32 R8, R9, 0x4, R22 ;  /* 0x0000000409087825 */ /* 0x000fca00078e0016 */
[----:B------:R0:W3:Y:S02]  /*2510*/  LDG.E.CONSTANT R24, desc[UR6][R8.64] ;  /* 0x0000000608187981 */ /* 0x0000e4000c1e9900 */
[----:B0-----:R-:W-:Y:S01]  /*2520*/  IMAD.WIDE.U32 R8, R29, 0x4, R22 ;  /* 0x000000041d087825 */ /* 0x001fe200078e0016 */
[----:B------:R-:W-:-:S04]  /*2530*/  IADD3 R29, PT, PT, R13, 0x12c0, RZ ;  /* 0x000012c00d1d7810 */ /* 0x000fc80007ffe0ff */
[----:B------:R0:W4:Y:S02]  /*2540*/  LDG.E.CONSTANT R16, desc[UR6][R8.64] ;  /* 0x0000000608107981 */ /* 0x000124000c1e9900 */
[----:B0-----:R-:W-:-:S06]  /*2550*/  IMAD.WIDE.U32 R8, R29, 0x4, R22 ;  /* 0x000000041d087825 */ /* 0x001fcc00078e0016 */
[----:B------:R-:W4:Y:S01]  /*2560*/  LDG.E.CONSTANT R9, desc[UR6][R8.64] ;  /* 0x0000000608097981 */ /* 0x000f22000c1e9900 */
[----:B------:R-:W-:-:S03]  /*2570*/  FFMA R25, R19, R5, R28 ;  /* 0x0000000513197223 */ /* 0x000fc6000000001c */
[----:B------:R-:W0:Y:S01]  /*2580*/  LDS.64 R4, [R20+0x170] ;  /* 0x0001700014047984 */ /* 0x000e220000000a00 */
[-C--:B------:R-:W-:Y:S01]  /*2590*/  FFMA R26, R21, R7.reuse, R26 ;  /* 0x00000007151a7223 */ /* 0x080fe2000000001a */
[-C--:B------:R-:W-:Y:S01]  /*25a0*/  FFMA R25, R11, R7.reuse, R25 ;  /* 0x000000070b197223 */ /* 0x080fe20000000019 */
[----:B------:R-:W-:Y:S01]  /*25b0*/  IADD3 R29, PT, PT, R13, 0x1360, RZ ;  /* 0x000013600d1d7810 */ /* 0x000fe20007ffe0ff */
[-C--:B0-----:R-:W-:Y:S01]  /*25c0*/  FFMA R28, R21, R4.reuse, R27 ;  /* 0x00000004151c7223 */ /* 0x081fe2000000001b */
[C---:B------:R-:W-:Y:S01]  /*25d0*/  FFMA R21, R10.reuse, R7, R6 ;  /* 0x000000070a157223 */ /* 0x040fe20000000006 */
[CC--:B------:R-:W-:Y:S01]  /*25e0*/  FFMA R26, R19.reuse, R4.reuse, R26 ;  /* 0x00000004131a7223 */ /* 0x0c0fe2000000001a */
[----:B------:R-:W0:Y:S01]  /*25f0*/  LDS.64 R6, [R20+0x190] ;  /* 0x0001900014067984 */ /* 0x000e220000000a00 */
[----:B------:R-:W-:Y:S01]  /*2600*/  FFMA R27, R19, R5, R28 ;  /* 0x00000005131b7223 */ /* 0x000fe2000000001c */
[-C--:B------:R-:W-:Y:S01]  /*2610*/  FFMA R19, R10, R4.reuse, R25 ;  /* 0x000000040a137223 */ /* 0x080fe20000000019 */
[----:B-----5:R-:W-:Y:S01]  /*2620*/  FFMA R25, R12, R4, R21 ;  /* 0x000000040c197223 */ /* 0x020fe20000000015 */
[----:B------:R-:W-:Y:S01]  /*2630*/  IADD3 R4, PT, PT, R13, 0x1400, RZ ;  /* 0x000014000d047810 */ /* 0x000fe20007ffe0ff */
[----:B------:R-:W-:-:S04]  /*2640*/  IMAD.WIDE.U32 R28, R29, 0x4, R22 ;  /* 0x000000041d1c7825 */ /* 0x000fc800078e0016 */
[----:B------:R-:W-:Y:S01]  /*2650*/  FFMA R21, R12, R5, R19 ;  /* 0x000000050c157223 */ /* 0x000fe20000000013 */
[----:B------:R-:W-:Y:S01]  /*2660*/  IMAD.WIDE.U32 R4, R4, 0x4, R22 ;  /* 0x0000000404047825 */ /* 0x000fe200078e0016 */
[----:B------:R-:W5:Y:S04]  /*2670*/  LDG.E.CONSTANT R8, desc[UR6][R28.64] ;  /* 0x000000061c087981 */ /* 0x000f68000c1e9900 */
[----:B------:R1:W5:Y:S04]  /*2680*/  LDG.E.CONSTANT R19, desc[UR6][R4.64] ;  /* 0x0000000604137981 */ /* 0x000368000c1e9900 */
[----:B-1----:R-:W1:Y:S01]  /*2690*/  LDS.64 R4, [R20+0x198] ;  /* 0x0001980014047984 */ /* 0x002e620000000a00 */
[----:B------:R-:W-:Y:S01]  /*26a0*/  IADD3 R29, PT, PT, R13, 0x1540, RZ ;  /* 0x000015400d1d7810 */ /* 0x000fe20007ffe0ff */
[CC--:B0-----:R-:W-:Y:S01]  /*26b0*/  FFMA R26, R11.reuse, R6.reuse, R26 ;  /* 0x000000060b1a7223 */ /* 0x0c1fe2000000001a */
[-C--:B------:R-:W-:Y:S01]  /*26c0*/  FFMA R27, R11, R7.reuse, R27 ;  /* 0x000000070b1b7223 */ /* 0x080fe2000000001b */
[----:B------:R-:W-:Y:S01]  /*26d0*/  FFMA R25, R15, R6, R25 ;  /* 0x000000060f197223 */ /* 0x000fe20000000019 */
[----:B------:R-:W-:Y:S01]  /*26e0*/  IADD3 R11, PT, PT, R13, 0x14a0, RZ ;  /* 0x000014a00d0b7810 */ /* 0x000fe20007ffe0ff */
[-C--:B------:R-:W-:Y:S01]  /*26f0*/  FFMA R26, R10, R7.reuse, R26 ;  /* 0x000000070a1a7223 */ /* 0x080fe2000000001a */
[-C--:B------:R-:W-:Y:S01]  /*2700*/  FFMA R21, R15, R7.reuse, R21 ;  /* 0x000000070f157223 */ /* 0x080fe20000000015 */
[----:B------:R-:W-:-:S02]  /*2710*/  FFMA R25, R14, R7, R25 ;  /* 0x000000070e197223 */ /* 0x000fc40000000019 */
[----:B------:R-:W-:-:S05]  /*2720*/  IMAD.WIDE.U32 R6, R11, 0x4, R22 ;  /* 0x000000040b067825 */ /* 0x000fca00078e0016 */
[----:B------:R0:W5:Y:S01]  /*2730*/  LDG.E.CONSTANT R11, desc[UR6][R6.64] ;  /* 0x00000006060b7981 */ /* 0x000162000c1e9900 */
[----:B-1----:R-:W-:Y:S01]  /*2740*/  FFMA R10, R10, R4, R27 ;  /* 0x000000040a0a7223 */ /* 0x002fe2000000001b */
[----:B0-----:R-:W-:-:S04]  /*2750*/  IMAD.WIDE.U32 R6, R29, 0x4, R22 ;  /* 0x000000041d067825 */ /* 0x001fc800078e0016 */
[CC--:B------:R-:W-:Y:S01]  /*2760*/  FFMA R26, R12.reuse, R4.reuse, R26 ;  /* 0x000000040c1a7223 */ /* 0x0c0fe2000000001a */
[----:B------:R-:W-:Y:S01]  /*2770*/  IADD3 R29, PT, PT, R13, 0x15e0, RZ ;  /* 0x000015e00d1d7810 */ /* 0x000fe20007ffe0ff */
[-C--:B------:R-:W-:Y:S01]  /*2780*/  FFMA R27, R12, R5.reuse, R10 ;  /* 0x000000050c1b7223 */ /* 0x080fe2000000000a */
[-C--:B------:R-:W-:Y:S01]  /*2790*/  FFMA R12, R14, R4.reuse, R21 ;  /* 0x000000040e0c7223 */ /* 0x080fe20000000015 */
[C---:B------:R-:W-:Y:S01]  /*27a0*/  FFMA R25, R18.reuse, R4, R25 ;  /* 0x0000000412197223 */ /* 0x040fe20000000019 */
[----:B------:R0:W5:Y:S02]  /*27b0*/  LDG.E.CONSTANT R10, desc[UR6][R6.64] ;  /* 0x00000006060a7981 */ /* 0x000164000c1e9900 */
[----:B------:R-:W-:Y:S01]  /*27c0*/  FFMA R21, R18, R5, R12 ;  /* 0x0000000512157223 */ /* 0x000fe2000000000c */
[----:B------:R-:W-:-:S05]  /*27d0*/  IMAD.WIDE.U32 R4, R29, 0x4, R22 ;  /* 0x000000041d047825 */ /* 0x000fca00078e0016 */
[----:B------:R1:W5:Y:S04]  /*27e0*/  LDG.E.CONSTANT R12, desc[UR6][R4.64] ;  /* 0x00000006040c7981 */ /* 0x000368000c1e9900 */
[----:B0-----:R-:W0:Y:S04]  /*27f0*/  LDS.64 R6, [R20+0x1b8] ;  /* 0x0001b80014067984 */ /* 0x001e280000000a00 */
[----:B-1----:R-:W1:Y:S01]  /*2800*/  LDS.64 R4, [R20+0x1c0] ;  /* 0x0001c00014047984 */ /* 0x002e620000000a00 */
[C---:B0-----:R-:W-:Y:S01]  /*2810*/  FFMA R29, R15.reuse, R6, R26 ;  /* 0x000000060f1d7223 */ /* 0x041fe2000000001a */
[----:B------:R-:W-:-:S03]  /*2820*/  FFMA R27, R15, R7, R27 ;  /* 0x000000070f1b7223 */ /* 0x000fc6000000001b */
[C---:B------:R-:W-:Y:S01]  /*2830*/  FFMA R29, R14.reuse, R7, R29 ;  /* 0x000000070e1d7223 */ /* 0x040fe2000000001d */
[-C--:B-1----:R-:W-:Y:S02]  /*2840*/  FFMA R6, R14, R4.reuse, R27 ;  /* 0x000000040e067223 */ /* 0x082fe4000000001b */
[----:B------:R-:W2:Y:S01]  /*2850*/  LDS.64 R14, [R20+0x1e0] ;  /* 0x0001e000140e7984 */ /* 0x000ea20000000a00 */
[C---:B------:R-:W-:Y:S01]  /*2860*/  FFMA R26, R18.reuse, R4, R29 ;  /* 0x00000004121a7223 */ /* 0x040fe2000000001d */
[----:B------:R-:W-:Y:S02]  /*2870*/  FFMA R27, R18, R5, R6 ;  /* 0x00000005121b7223 */ /* 0x000fe40000000006 */
[----:B------:R-:W-:Y:S04]  /*2880*/  LDS.64 R4, [R20+0x1e8] ;  /* 0x0001e80014047984 */ /* 0x000fe80000000a00 */
[----:B------:R-:W0:Y:S01]  /*2890*/  LDS.64 R6, [R20+0x208] ;  /* 0x0002080014067984 */ /* 0x000e220000000a00 */
[----:B------:R-:W-:-:S05]  /*28a0*/  IADD3 R29, PT, PT, R13, 0x1680, RZ ;  /* 0x000016800d1d7810 */ /* 0x000fca0007ffe0ff */
[----:B------:R-:W-:-:S05]  /*28b0*/  IMAD.WIDE.U32 R28, R29, 0x4, R22 ;  /* 0x000000041d1c7825 */ /* 0x000fca00078e0016 */
[----:B------:R1:W5:Y:S02]  /*28c0*/  LDG.E.CONSTANT R18, desc[UR6][R28.64] ;  /* 0x000000061c127981 */ /* 0x000364000c1e9900 */
[----:B-1----:R-:W-:Y:S01]  /*28d0*/  IADD3 R28, PT, PT, R13, 0x1860, RZ ;  /* 0x000018600d1c7810 */ /* 0x002fe20007ffe0ff */
[C---:B--2---:R-:W-:Y:S01]  /*28e0*/  FFMA R25, R17.reuse, R14, R25 ;  /* 0x0000000e11197223 */ /* 0x044fe20000000019 */
[C---:B------:R-:W-:Y:S01]  /*28f0*/  FFMA R21, R17.reuse, R15, R21 ;  /* 0x0000000f11157223 */ /* 0x040fe20000000015 */
[C---:B0-----:R-:W-:Y:S01]  /*2900*/  FFMA R26, R17.reuse, R6, R26 ;  /* 0x00000006111a7223 */ /* 0x041fe2000000001a */
[----:B------:R-:W-:Y:S01]  /*2910*/  FFMA R27, R17, R7, R27 ;  /* 0x00000007111b7223 */ /* 0x000fe2000000001b */
[C---:B------:R-:W-:Y:S01]  /*2920*/  IADD3 R17, PT, PT, R13.reuse, 0x17c0, RZ ;  /* 0x000017c00d117810 */ /* 0x040fe20007ffe0ff */
[C---:B---3--:R-:W-:Y:S01]  /*2930*/  FFMA R25, R24.reuse, R15, R25 ;  /* 0x0000000f18197223 */ /* 0x048fe20000000019 */
[----:B------:R-:W-:Y:S01]  /*2940*/  IADD3 R15, PT, PT, R13, 0x1720, RZ ;  /* 0x000017200d0f7810 */ /* 0x000fe20007ffe0ff */
[----:B------:R-:W-:-:S02]  /*2950*/  FFMA R21, R24, R4, R21 ;  /* 0x0000000418157223 */ /* 0x000fc40000000015 */
[C---:B----4-:R-:W-:Y:S02]  /*2960*/  FFMA R14, R16.reuse, R4, R25 ;  /* 0x00000004100e7223 */ /* 0x050fe40000000019 */
[----:B------:R-:W-:Y:S02]  /*2970*/  FFMA R25, R16, R5, R21 ;  /* 0x0000000510197223 */ /* 0x000fe40000000015 */
[----:B------:R-:W0:Y:S01]  /*2980*/  LDS.64 R4, [R20+0x210] ;  /* 0x0002100014047984 */ /* 0x000e220000000a00 */
[----:B------:R-:W-:Y:S01]  /*2990*/  FFMA R6, R9, R6, R14 ;  /* 0x0000000609067223 */ /* 0x000fe2000000000e */
[----:B------:R-:W-:-:S05]  /*29a0*/  IMAD.WIDE.U32 R14, R15, 0x4, R22 ;  /* 0x000000040f0e7825 */ /* 0x000fca00078e0016 */
[----:B------:R1:W2:Y:S02]  /*29b0*/  LDG.E.CONSTANT R21, desc[UR6][R14.64] ;  /* 0x000000060e157981 */ /* 0x0002a4000c1e9900 */
[----:B-1----:R-:W-:-:S05]  /*29c0*/  IMAD.WIDE.U32 R14, R17, 0x4, R22 ;  /* 0x00000004110e7825 */ /* 0x002fca00078e0016 */
[----:B------:R1:W3:Y:S02]  /*29d0*/  LDG.E.CONSTANT R17, desc[UR6][R14.64] ;  /* 0x000000060e117981 */ /* 0x0002e4000c1e9900 */
[----:B-1----:R-:W-:-:S06]  /*29e0*/  IMAD.WIDE.U32 R14, R28, 0x4, R22 ;  /* 0x000000041c0e7825 */ /* 0x002fcc00078e0016 */
[----:B------:R-:W4:Y:S01]  /*29f0*/  LDG.E.CONSTANT R15, desc[UR6][R14.64] ;  /* 0x000000060e0f7981 */ /* 0x000f22000c1e9900 */
[CC--:B------:R-:W-:Y:S01]  /*2a00*/  FFMA R29, R24.reuse, R7.reuse, R26 ;  /* 0x00000007181d7223 */ /* 0x0c0fe2000000001a */
[-C--:B0-----:R-:W-:Y:S01]  /*2a10*/  FFMA R24, R24, R4.reuse, R27 ;  /* 0x0000000418187223 */ /* 0x081fe2000000001b */
[----:B------:R-:W-:Y:S02]  /*2a20*/  FFMA R25, R9, R7, R25 ;  /* 0x0000000709197223 */ /* 0x000fe40000000019 */
[CC--:B------:R-:W-:Y:S01]  /*2a30*/  FFMA R26, R16.reuse, R4.reuse, R29 ;  /* 0x00000004101a7223 */ /* 0x0c0fe2000000001d */
[----:B------:R-:W-:Y:S01]  /*2a40*/  IADD3 R29, PT, PT, R13, 0x1900, RZ ;  /* 0x000019000d1d7810 */ /* 0x000fe20007ffe0ff */
[----:B------:R-:W-:Y:S01]  /*2a50*/  FFMA R27, R16, R5, R24 ;  /* 0x00000005101b7223 */ /* 0x000fe20000000018 */
[C---:B-----5:R-:W-:Y:S01]  /*2a60*/  FFMA R28, R8.reuse, R7, R6 ;  /* 0x00000007081c7223 */ /* 0x060fe20000000006 */
[-C--:B------:R-:W-:Y:S01]  /*2a70*/  FFMA R24, R8, R4.reuse, R25 ;  /* 0x0000000408187223 */ /* 0x080fe20000000019 */
[----:B------:R-:W0:Y:S02]  /*2a80*/  LDS.64 R6, [R20+0x230] ;  /* 0x0002300014067984 */ /* 0x000e240000000a00 */
[----:B------:R-:W-:Y:S01]  /*2a90*/  FFMA R25, R19, R4, R28 ;  /* 0x0000000413197223 */ /* 0x000fe2000000001c */
        /* <DEDUP_REMOVED lines=15> */
[----:B------:R-:W-:-:S04]  /*2b90*/  IMAD.WIDE.U32 R6, R9, 0x4, R22 ;  /* 0x0000000409067825 */ /* 0x000fc800078e0016 */
[-C--:B-1----:R-:W-:Y:S01]  /*2ba0*/  FFMA R28, R8, R4.reuse, R27 ;  /* 0x00000004081c7223 */ /* 0x082fe2000000001b */
[CC--:B------:R-:W-:Y:S01]  /*2bb0*/  FFMA R26, R19.reuse, R4.reuse, R26 ;  /* 0x00000004131a7223 */ /* 0x0c0fe2000000001a */
[----:B------:R0:W5:Y:S01]  /*2bc0*/  LDG.E.CONSTANT R9, desc[UR6][R6.64] ;  /* 0x0000000606097981 */ /* 0x000162000c1e9900 */
[-C--:B------:R-:W-:Y:S01]  /*2bd0*/  FFMA R24, R10, R4.reuse, R24 ;  /* 0x000000040a187223 */ /* 0x080fe20000000018 */
[-C--:B------:R-:W-:Y:S01]  /*2be0*/  FFMA R27, R19, R5.reuse, R28 ;  /* 0x00000005131b7223 */ /* 0x080fe2000000001c */
[----:B------:R-:W-:Y:S01]  /*2bf0*/  IADD3 R19, PT, PT, R13, 0x1b80, RZ ;  /* 0x00001b800d137810 */ /* 0x000fe20007ffe0ff */
[C---:B------:R-:W-:Y:S01]  /*2c00*/  FFMA R25, R12.reuse, R4, R25 ;  /* 0x000000040c197223 */ /* 0x040fe20000000019 */
[----:B------:R-:W-:Y:S01]  /*2c10*/  FFMA R24, R12, R5, R24 ;  /* 0x000000050c187223 */ /* 0x000fe20000000018 */
[----:B0-----:R-:W-:-:S04]  /*2c20*/  IMAD.WIDE.U32 R6, R29, 0x4, R22 ;  /* 0x000000041d067825 */ /* 0x001fc800078e0016 */
[----:B------:R-:W-:Y:S01]  /*2c30*/  IMAD.WIDE.U32 R4, R19, 0x4, R22 ;  /* 0x0000000413047825 */ /* 0x000fe200078e0016 */
[----:B------:R0:W5:Y:S04]  /*2c40*/  LDG.E.CONSTANT R8, desc[UR6][R6.64] ;  /* 0x0000000606087981 */ /* 0x000168000c1e9900 */
[----:B------:R1:W5:Y:S04]  /*2c50*/  LDG.E.CONSTANT R19, desc[UR6][R4.64] ;  /* 0x0000000604137981 */ /* 0x000368000c1e9900 */
[----:B0-----:R-:W0:Y:S04]  /*2c60*/  LDS.64 R6, [R20+0x258] ;  /* 0x0002580014067984 */ /* 0x001e280000000a00 */
        /* <DEDUP_REMOVED lines=10> */
[C---:B0-----:R-:W-:Y:S01]  /*2d10*/  FFMA R10, R18.reuse, R10, R25 ;  /* 0x0000000a120a7223 */ /* 0x041fe20000000019 */
[----:B------:R-:W-:Y:S01]  /*2d20*/  IADD3 R25, PT, PT, R13, 0x1c20, RZ ;  /* 0x00001c200d197810 */ /* 0x000fe20007ffe0ff */
[----:B------:R-:W-:-:S04]  /*2d30*/  FFMA R29, R18, R11, R24 ;  /* 0x0000000b121d7223 */ /* 0x000fc80000000018 */
[----:B------:R-:W-:-:S04]  /*2d40*/  IMAD.WIDE.U32 R24, R25, 0x4, R22 ;  /* 0x0000000419187825 */ /* 0x000fc800078e0016 */
[C---:B-1----:R-:W-:Y:S01]  /*2d50*/  FFMA R26, R18.reuse, R6, R26 ;  /* 0x00000006121a7223 */ /* 0x042fe2000000001a */
[----:B------:R-:W5:Y:S01]  /*2d60*/  LDG.E.CONSTANT R12, desc[UR6][R24.64] ;  /* 0x00000006180c7981 */ /* 0x000f62000c1e9900 */
[----:B------:R-:W-:Y:S01]  /*2d70*/  FFMA R27, R18, R7, R27 ;  /* 0x00000007121b7223 */ /* 0x000fe2000000001b */
[----:B--2---:R-:W-:Y:S01]  /*2d80*/  FFMA R10, R21, R11, R10 ;  /* 0x0000000b150a7223 */ /* 0x004fe2000000000a */
[----:B------:R-:W-:Y:S01]  /*2d90*/  IADD3 R11, PT, PT, R13, 0x1cc0, RZ ;  /* 0x00001cc00d0b7810 */ /* 0x000fe20007ffe0ff */
[-C--:B------:R-:W-:Y:S01]  /*2da0*/  FFMA R28, R21, R4.reuse, R29 ;  /* 0x00000004151c7223 */ /* 0x080fe2000000001d */
[----:B------:R-:W-:Y:S01]  /*2db0*/  IADD3 R29, PT, PT, R13, 0x1d60, RZ ;  /* 0x00001d600d1d7810 */ /* 0x000fe20007ffe0ff */
[----:B---3--:R-:W-:-:S04]  /*2dc0*/  FFMA R10, R17, R4, R10 ;  /* 0x00000004110a7223 */ /* 0x008fc8000000000a */
[----:B----4-:R-:W-:Y:S01]  /*2dd0*/  FFMA R6, R15, R6, R10 ;  /* 0x000000060f067223 */ /* 0x010fe2000000000a */
[----:B------:R-:W-:-:S05]  /*2de0*/  IMAD.WIDE.U32 R10, R11, 0x4, R22 ;  /* 0x000000040b0a7825 */ /* 0x000fca00078e0016 */
[----:B------:R0:W2:Y:S02]  /*2df0*/  LDG.E.CONSTANT R24, desc[UR6][R10.64] ;  /* 0x000000060a187981 */ /* 0x0000a4000c1e9900 */
[----:B0-----:R-:W-:Y:S01]  /*2e00*/  IMAD.WIDE.U32 R10, R29, 0x4, R22 ;  /* 0x000000041d0a7825 */ /* 0x001fe200078e0016 */
[----:B------:R-:W-:-:S04]  /*2e10*/  IADD3 R29, PT, PT, R13, 0x1e00, RZ ;  /* 0x00001e000d1d7810 */ /* 0x000fc80007ffe0ff */
[----:B------:R0:W3:Y:S02]  /*2e20*/  LDG.E.CONSTANT R18, desc[UR6][R10.64] ;  /* 0x000000060a127981 */ /* 0x0000e4000c1e9900 */
        /* <DEDUP_REMOVED lines=8> */
[C---:B-----5:R-:W-:Y:S01]  /*2eb0*/  FFMA R21, R14.reuse, R7, R6 ;  /* 0x000000070e157223 */ /* 0x060fe20000000006 */
[CC--:B------:R-:W-:Y:S01]  /*2ec0*/  FFMA R26, R17.reuse, R4.reuse, R26 ;  /* 0x00000004111a7223 */ /* 0x0c0fe2000000001a */
[----:B------:R-:W0:Y:S01]  /*2ed0*/  LDS.64 R6, [R20+0x2d0] ;  /* 0x0002d00014067984 */ /* 0x000e220000000a00 */
[----:B------:R-:W-:Y:S01]  /*2ee0*/  FFMA R27, R17, R5, R28 ;  /* 0x00000005111b7223 */ /* 0x000fe2000000001c */
[-C--:B------:R-:W-:Y:S01]  /*2ef0*/  FFMA R17, R14, R4.reuse, R25 ;  /* 0x000000040e117223 */ /* 0x080fe20000000019 */
        /* <DEDUP_REMOVED lines=17> */
[----:B------:R0:W5:Y:S02]  /*3010*/  LDG.E.CONSTANT R15, desc[UR6][R6.64] ;  /* 0x00000006060f7981 */ /* 0x000164000c1e9900 */
[----:B0-----:R-:W-:-:S04]  /*3020*/  IMAD.WIDE.U32 R6, R29, 0x4, R22 ;  /* 0x000000041d067825 */ /* 0x001fc800078e0016 */
[-C--:B-1----:R-:W-:Y:S01]  /*3030*/  FFMA R28, R14, R4.reuse, R27 ;  /* 0x000000040e1c7223 */ /* 0x082fe2000000001b */
[CC--:B------:R-:W-:Y:S01]  /*3040*/  FFMA R26, R16.reuse, R4.reuse, R26 ;  /* 0x00000004101a7223 */ /* 0x0c0fe2000000001a */
[----:B------:R-:W-:Y:S01]  /*3050*/  IADD3 R29, PT, PT, R13, 0x2120, RZ ;  /* 0x000021200d1d7810 */ /* 0x000fe20007ffe0ff */
[----:B------:R0:W5:Y:S01]  /*3060*/  LDG.E.CONSTANT R14, desc[UR6][R6.64] ;  /* 0x00000006060e7981 */ /* 0x000162000c1e9900 */
[----:B------:R-:W-:Y:S01]  /*3070*/  FFMA R27, R16, R5, R28 ;  /* 0x00000005101b7223 */ /* 0x000fe2000000001c */
[-C--:B------:R-:W-:Y:S01]  /*3080*/  FFMA R16, R8, R4.reuse, R21 ;  /* 0x0000000408107223 */ /* 0x080fe20000000015 */
[----:B------:R-:W-:-:S03]  /*3090*/  FFMA R25, R19, R4, R25 ;  /* 0x0000000413197223 */ /* 0x000fc60000000019 */
[----:B------:R-:W-:Y:S01]  /*30a0*/  FFMA R21, R19, R5, R16 ;  /* 0x0000000513157223 */ /* 0x000fe20000000010 */
[----:B------:R-:W-:Y:S01]  /*30b0*/  IMAD.WIDE.U32 R4, R29, 0x4, R22 ;  /* 0x000000041d047825 */ /* 0x000fe200078e0016 */
[----:B0-----:R-:W0:Y:S04]  /*30c0*/  LDS.64 R6, [R20+0x2f8] ;  /* 0x0002f80014067984 */ /* 0x001e280000000a00 */
        /* <DEDUP_REMOVED lines=12> */
[----:B------:R-:W-:-:S04]  /*3190*/  IMAD.WIDE.U32 R28, R29, 0x4, R22 ;  /* 0x000000041d1c7825 */ /* 0x000fc800078e0016 */
[C---:B0-----:R-:W-:Y:S01]  /*31a0*/  FFMA R25, R12.reuse, R8, R25 ;  /* 0x000000080c197223 */ /* 0x041fe20000000019 */
[C---:B------:R-:W-:Y:S01]  /*31b0*/  FFMA R21, R12.reuse, R9, R21 ;  /* 0x000000090c157223 */ /* 0x040fe20000000015 */
[C---:B-1----:R-:W-:Y:S01]  /*31c0*/  FFMA R26, R12.reuse, R6, R26 ;  /* 0x000000060c1a7223 */ /* 0x042fe2000000001a */
[----:B------:R-:W-:Y:S01]  /*31d0*/  FFMA R27, R12, R7, R19 ;  /* 0x000000070c1b7223 */ /* 0x000fe20000000013 */
[C---:B------:R-:W-:Y:S01]  /*31e0*/  IADD3 R19, PT, PT, R13.reuse, 0x2300, RZ ;  /* 0x000023000d137810 */ /* 0x040fe20007ffe0ff */
[C---:B--2---:R-:W-:Y:S01]  /*31f0*/  FFMA R25, R24.reuse, R9, R25 ;  /* 0x0000000918197223 */ /* 0x044fe20000000019 */
[-C--:B------:R-:W-:Y:S02]  /*3200*/  FFMA R9, R24, R4.reuse, R21 ;  /* 0x0000000418097223 */ /* 0x080fe40000000015 */
[----:B------:R-:W2:Y:S01]  /*3210*/  LDG.E.CONSTANT R21, desc[UR6][R28.64] ;  /* 0x000000061c157981 */ /* 0x000ea2000c1e9900 */
[C---:B---3--:R-:W-:Y:S01]  /*3220*/  FFMA R8, R18.reuse, R4, R25 ;  /* 0x0000000412087223 */ /* 0x048fe20000000019 */
[----:B------:R-:W-:Y:S01]  /*3230*/  FFMA R25, R18, R5, R9 ;  /* 0x0000000512197223 */ /* 0x000fe20000000009 */
[----:B------:R-:W-:Y:S01]  /*3240*/  IADD3 R9, PT, PT, R13, 0x2260, RZ ;  /* 0x000022600d097810 */ /* 0x000fe20007ffe0ff */
[----:B------:R-:W0:Y:S01]  /*3250*/  LDS.64 R4, [R20+0x350] ;  /* 0x0003500014047984 */ /* 0x000e220000000a00 */
[----:B----4-:R-:W-:-:S03]  /*3260*/  FFMA R6, R11, R6, R8 ;  /* 0x000000060b067223 */ /* 0x010fc60000000008 */
[----:B------:R-:W-:-:S05]  /*3270*/  IMAD.WIDE.U32 R8, R9, 0x4, R22 ;  /* 0x0000000409087825 */ /* 0x000fca00078e0016 */
[----:B------:R1:W3:Y:S02]  /*3280*/  LDG.E.CONSTANT R12, desc[UR6][R8.64] ;  /* 0x00000006080c7981 */ /* 0x0002e4000c1e9900 */
[----:B-1----:R-:W-:-:S05]  /*3290*/  IMAD.WIDE.U32 R8, R19, 0x4, R22 ;  /* 0x0000000413087825 */ /* 0x002fca00078e0016 */
[----:B------:R1:W4:Y:S01]  /*32a0*/  LDG.E.CONSTANT R19, desc[UR6][R8.64] ;  /* 0x0000000608137981 */ /* 0x000322000c1e9900 */
[----:B------:R-:W-:-:S05]  /*32b0*/  IADD3 R28, PT, PT, R13, 0x23a0, RZ ;  /* 0x000023a00d1c7810 */ /* 0x000fca0007ffe0ff */
        /* <DEDUP_REMOVED lines=12> */
[----:B------:R-:W-:-:S05]  /*3380*/  IMAD.WIDE.U32 R28, R29, 0x4, R22 ;  /* 0x000000041d1c7825 */ /* 0x000fca00078e0016 */
[----:B------:R-:W5:Y:S01]  /*3390*/  LDG.E.CONSTANT R8, desc[UR6][R28.64] ;  /* 0x000000061c087981 */ /* 0x000f62000c1e9900 */
[----:B------:R-:W-:Y:S01]  /*33a0*/  IADD3 R4, PT, PT, R13, 0x24e0, RZ ;  /* 0x000024e00d047810 */ /* 0x000fe20007ffe0ff */
[----:B------:R-:W-:-:S04]  /*33b0*/  FFMA R24, R17, R5, R24 ;  /* 0x0000000511187223 */ /* 0x000fc80000000018 */
[----:B------:R-:W-:-:S05]  /*33c0*/  IMAD.WIDE.U32 R4, R4, 0x4, R22 ;  /* 0x0000000404047825 */ /* 0x000fca00078e0016 */
        /* <DEDUP_REMOVED lines=13> */
[-C--:B-1----:R-:W-:Y:S02]  /*34a0*/  FFMA R28, R10, R4.reuse, R27 ;  /* 0x000000040a1c7223 */ /* 0x082fe4000000001b */
[----:B------:R0:W5:Y:S01]  /*34b0*/  LDG.E.CONSTANT R10, desc[UR6][R6.64] ;  /* 0x00000006060a7981 */ /* 0x000162000c1e9900 */
[CC--:B------:R-:W-:Y:S01]  /*34c0*/  FFMA R26, R17.reuse, R4.reuse, R26 ;  /* 0x00000004111a7223 */ /* 0x0c0fe2000000001a */
[-C--:B------:R-:W-:Y:S01]  /*34d0*/  FFMA R27, R17, R5.reuse, R28 ;  /* 0x00000005111b7223 */ /* 0x080fe2000000001c */
[-C--:B------:R-:W-:Y:S01]  /*34e0*/  FFMA R24, R14, R4.reuse, R24 ;  /* 0x000000040e187223 */ /* 0x080fe20000000018 */
[----:B------:R-:W-:Y:S01]  /*34f0*/  IADD3 R17, PT, PT, R13, 0x26c0, RZ ;  /* 0x000026c00d117810 */ /* 0x000fe20007ffe0ff */
[C---:B------:R-:W-:Y:S02]  /*3500*/  FFMA R25, R16.reuse, R4, R25 ;  /* 0x0000000410197223 */ /* 0x040fe40000000019 */
[----:B------:R-:W-:Y:S02]  /*3510*/  FFMA R24, R16, R5, R24 ;  /* 0x0000000510187223 */ /* 0x000fe40000000018 */
        /* <DEDUP_REMOVED lines=11> */
[----:B------:R-:W0:Y:S01]  /*35d0*/  LDS.64 R4, [R20+0x3c8] ;  /* 0x0003c80014047984 */ /* 0x000e220000000a00 */
[----:B------:R-:W-:-:S03]  /*35e0*/  IADD3 R16, PT, PT, R13, 0x2760, RZ ;  /* 0x000027600d107810 */ /* 0x000fc60007ffe0ff */
[----:B------:R-:W1:Y:S01]  /*35f0*/  LDS.64 R6, [R20+0x3e8] ;  /* 0x0003e80014067984 */ /* 0x000e620000000a00 */
[C---:B--2---:R-:W-:Y:S01]  /*3600*/  FFMA R25, R21.reuse, R14, R25 ;  /* 0x0000000e15197223 */ /* 0x044fe20000000019 */
[----:B------:R-:W-:-:S03]  /*3610*/  FFMA R29, R21, R15, R24 ;  /* 0x0000000f151d7223 */ /* 0x000fc60000000018 */
[----:B---3--:R-:W-:Y:S01]  /*3620*/  FFMA R14, R12, R15, R25 ;  /* 0x0000000f0c0e7223 */ /* 0x008fe20000000019 */
[----:B------:R-:W-:-:S04]  /*3630*/  IMAD.WIDE.U32 R24, R16, 0x4, R22 ;  /* 0x0000000410187825 */ /* 0x000fc800078e0016 */
[-C--:B0-----:R-:W-:Y:S01]  /*3640*/  FFMA R28, R12, R4.reuse, R29 ;  /* 0x000000040c1c7223 */ /* 0x081fe2000000001d */
[----:B------:R0:W2:Y:S01]  /*3650*/  LDG.E.CONSTANT R16, desc[UR6][R24.64] ;  /* 0x0000000618107981 */ /* 0x0000a2000c1e9900 */
[C---:B----4-:R-:W-:Y:S02]  /*3660*/  FFMA R14, R19.reuse, R4, R14 ;  /* 0x00000004130e7223 */ /* 0x050fe4000000000e */
[----:B0-----:R-:W-:Y:S02]  /*3670*/  FFMA R24, R19, R5, R28 ;  /* 0x0000000513187223 */ /* 0x001fe4000000001c */
[----:B------:R-:W0:Y:S01]  /*3680*/  LDS.64 R4, [R20+0x3f0] ;  /* 0x0003f00014047984 */ /* 0x000e220000000a00 */
[----:B------:R-:W-:Y:S01]  /*3690*/  IADD3 R15, PT, PT, R13, 0x2800, RZ ;  /* 0x000028000d0f7810 */ /* 0x000fe20007ffe0ff */
[-C--:B-1----:R-:W-:Y:S01]  /*36a0*/  FFMA R26, R21, R6.reuse, R26 ;  /* 0x00000006151a7223 */ /* 0x082fe2000000001a */
[----:B------:R-:W-:Y:S01]  /*36b0*/  IADD3 R29, PT, PT, R13, 0x28a0, RZ ;  /* 0x000028a00d1d7810 */ /* 0x000fe20007ffe0ff */
[----:B------:R-:W-:Y:S01]  /*36c0*/  FFMA R27, R21, R7, R27 ;  /* 0x00000007151b7223 */ /* 0x000fe2000000001b */
[----:B------:R-:W-:Y:S01]  /*36d0*/  FFMA R6, R9, R6, R14 ;  /* 0x0000000609067223 */ /* 0x000fe2000000000e */
[----:B------:R-:W-:-:S05]  /*36e0*/  IMAD.WIDE.U32 R14, R15, 0x4, R22 ;  /* 0x000000040f0e7825 */ /* 0x000fca00078e0016 */
[----:B------:R1:W3:Y:S01]  /*36f0*/  LDG.E.CONSTANT R21, desc[UR6][R14.64] ;  /* 0x000000060e157981 */ /* 0x0002e2000c1e9900 */
[----:B------:R-:W-:Y:S01]  /*3700*/  FFMA R28, R12, R7, R26 ;  /* 0x000000070c1c7223 */ /* 0x000fe2000000001a */
[----:B-1----:R-:W-:Y:S01]  /*3710*/  IMAD.WIDE.U32 R14, R29, 0x4, R22 ;  /* 0x000000041d0e7825 */ /* 0x002fe200078e0016 */
[----:B------:R-:W-:-:S05]  /*3720*/  IADD3 R29, PT, PT, R13, 0x2940, RZ ;  /* 0x000029400d1d7810 */ /* 0x000fca0007ffe0ff */
[----:B------:R-:W4:Y:S01]  /*3730*/  LDG.E.CONSTANT R15, desc[UR6][R14.64] ;  /* 0x000000060e0f7981 */ /* 0x000f22000c1e9900 */
[----:B0-----:R-:W-:Y:S01]  /*3740*/  FFMA R25, R12, R4, R27 ;  /* 0x000000040c197223 */ /* 0x001fe2000000001b */
[----:B------:R-:W-:-:S05]  /*3750*/  IMAD.WIDE.U32 R26, R29, 0x4, R22 ;  /* 0x000000041d1a7825 */ /* 0x000fca00078e0016 */
[----:B------:R0:W4:Y:S01]  /*3760*/  LDG.E.CONSTANT R12, desc[UR6][R26.64] ;  /* 0x000000061a0c7981 */ /* 0x000122000c1e9900 */
[----:B------:R-:W-:Y:S01]  /*3770*/  FFMA R29, R9, R7, R24 ;  /* 0x00000007091d7223 */ /* 0x000fe20000000018 */
[-C--:B0-----:R-:W-:Y:S01]  /*3780*/  FFMA R26, R19, R4.reuse, R28 ;  /* 0x00000004131a7223 */ /* 0x081fe2000000001c */
[----:B------:R-:W-:Y:S01]  /*3790*/  IADD3 R28, PT, PT, R13, 0x29e0, RZ ;  /* 0x000029e00d1c7810 */ /* 0x000fe20007ffe0ff */
[----:B------:R-:W-:Y:S01]  /*37a0*/  FFMA R27, R19, R5, R25 ;  /* 0x00000005131b7223 */ /* 0x000fe20000000019 */
[----:B-----5:R-:W-:-:S03]  /*37b0*/  FFMA R19, R8, R4, R29 ;  /* 0x0000000408137223 */ /* 0x020fc6000000001d */
[----:B------:R-:W-:-:S05]  /*37c0*/  IMAD.WIDE.U32 R28, R28, 0x4, R22 ;  /* 0x000000041c1c7825 */ /* 0x000fca00078e0016 */
[----:B------:R-:W5:Y:S01]  /*37d0*/  LDG.E.CONSTANT R14, desc[UR6][R28.64] ;  /* 0x000000061c0e7981 */ /* 0x000f62000c1e9900 */
[----:B------:R-:W-:-:S03]  /*37e0*/  FFMA R24, R8, R7, R6 ;  /* 0x0000000708187223 */ /* 0x000fc60000000006 */
[----:B------:R-:W0:Y:S01]  /*37f0*/  LDS.64 R6, [R20+0x410] ;  /* 0x0004100014067984 */ /* 0x000e220000000a00 */
[C---:B------:R-:W-:Y:S01]  /*3800*/  FFMA R25, R18.reuse, R4, R24 ;  /* 0x0000000412197223 */ /* 0x040fe20000000018 */
        /* <DEDUP_REMOVED lines=18> */
[-C--:B------:R-:W-:Y:S01]  /*3930*/  FFMA R24, R10, R4.reuse, R24 ;  /* 0x000000040a187223 */ /* 0x080fe20000000018 */
[----:B------:R-:W-:Y:S01]  /*3940*/  IADD3 R29, PT, PT, R13, 0x2c60, RZ ;  /* 0x00002c600d1d7810 */ /* 0x000fe20007ffe0ff */
[CC--:B------:R-:W-:Y:S01]  /*3950*/  FFMA R26, R18.reuse, R4.reuse, R26 ;  /* 0x00000004121a7223 */ /* 0x0c0fe2000000001a */
[-C--:B------:R-:W-:Y:S01]  /*3960*/  FFMA R27, R18, R5.reuse, R28 ;  /* 0x00000005121b7223 */ /* 0x080fe2000000001c */
[C---:B------:R-:W-:Y:S01]  /*3970*/  FFMA R25, R17.reuse, R4, R25 ;  /* 0x0000000411197223 */ /* 0x040fe20000000019 */
        /* <DEDUP_REMOVED lines=14> */
[C---:B------:R-:W-:Y:S01]  /*3a60*/  IADD3 R29, PT, PT, R13.reuse, 0x2e40, RZ ;  /* 0x00002e400d1d7810 */ /* 0x040fe20007ffe0ff */
[C---:B--2---:R-:W-:Y:S01]  /*3a70*/  FFMA R10, R16.reuse, R10, R25 ;  /* 0x0000000a100a7223 */ /* 0x044fe20000000019 */
[----:B------:R-:W-:Y:S01]  /*3a80*/  IADD3 R25, PT, PT, R13, 0x2d00, RZ ;  /* 0x00002d000d197810 */ /* 0x000fe20007ffe0ff */
[C---:B------:R-:W-:Y:S01]  /*3a90*/  FFMA R17, R16.reuse, R11, R24 ;  /* 0x0000000b10117223 */ /* 0x040fe20000000018 */
[----:B0-----:R-:W-:-:S03]  /*3aa0*/  FFMA R26, R16, R6, R26 ;  /* 0x00000006101a7223 */ /* 0x001fc6000000001a */
[----:B------:R-:W-:-:S04]  /*3ab0*/  IMAD.WIDE.U32 R24, R25, 0x4, R22 ;  /* 0x0000000419187825 */ /* 0x000fc800078e0016 */
[----:B------:R-:W-:Y:S01]  /*3ac0*/  FFMA R27, R16, R7, R27 ;  /* 0x00000007101b7223 */ /* 0x000fe2000000001b */
[----:B---3--:R-:W-:Y:S01]  /*3ad0*/  FFMA R10, R21, R11, R10 ;  /* 0x0000000b150a7223 */ /* 0x008fe2000000000a */
[----:B------:R-:W-:Y:S01]  /*3ae0*/  IADD3 R11, PT, PT, R13, 0x2da0, RZ ;  /* 0x00002da00d0b7810 */ /* 0x000fe20007ffe0ff */
[-C--:B------:R-:W-:Y:S02]  /*3af0*/  FFMA R28, R21, R4.reuse, R17 ;  /* 0x00000004151c7223 */ /* 0x080fe40000000011 */
[----:B------:R-:W2:Y:S01]  /*3b00*/  LDG.E.CONSTANT R17, desc[UR6][R24.64] ;  /* 0x0000000618117981 */ /* 0x000ea2000c1e9900 */
[----:B----4-:R-:W-:-:S04]  /*3b10*/  FFMA R10, R15, R4, R10 ;  /* 0x000000040f0a7223 */ /* 0x010fc8000000000a */
[----:B------:R-:W-:Y:S01]  /*3b20*/  FFMA R6, R12, R6, R10 ;  /* 0x000000060c067223 */ /* 0x000fe2000000000a */
        /* <DEDUP_REMOVED lines=13> */
[C---:B-----5:R-:W-:Y:S02]  /*3c00*/  FFMA R21, R14.reuse, R7, R6 ;  /* 0x000000070e157223 */ /* 0x060fe40000000006 */
[----:B------:R-:W0:Y:S01]  /*3c10*/  LDS.64 R6, [R20+0x4b0] ;  /* 0x0004b00014067984 */ /* 0x000e220000000a00 */
[CC--:B------:R-:W-:Y:S01]  /*3c20*/  FFMA R26, R15.reuse, R4.reuse, R26 ;  /* 0x000000040f1a7223 */ /* 0x0c0fe2000000001a */
[----:B------:R-:W-:Y:S01]  /*3c30*/  FFMA R27, R15, R5, R28 ;  /* 0x000000050f1b7223 */ /* 0x000fe2000000001c */
[-C--:B------:R-:W-:Y:S01]  /*3c40*/  FFMA R25, R14, R4.reuse, R25 ;  /* 0x000000040e197223 */ /* 0x080fe20000000019 */
[----:B------:R-:W-:Y:S01]  /*3c50*/  FFMA R15, R19, R4, R21 ;  /* 0x00000004130f7223 */ /* 0x000fe20000000015 */
[----:B------:R-:W-:Y:S01]  /*3c60*/  IADD3 R4, PT, PT, R13, 0x3020, RZ ;  /* 0x000030200d047810 */ /* 0x000fe20007ffe0ff */
[----:B------:R-:W-:-:S04]  /*3c70*/  IMAD.WIDE.U32 R28, R29, 0x4, R22 ;  /* 0x000000041d1c7825 */ /* 0x000fc800078e0016 */
[----:B------:R-:W-:Y:S01]  /*3c80*/  FFMA R21, R19, R5, R25 ;  /* 0x0000000513157223 */ /* 0x000fe20000000019 */
[----:B------:R-:W-:Y:S01]  /*3c90*/  IMAD.WIDE.U32 R4, R4, 0x4, R22 ;  /* 0x0000000404047825 */ /* 0x000fe200078e0016 */
[----:B------:R-:W5:Y:S03]  /*3ca0*/  LDG.E.CONSTANT R10, desc[UR6][R28.64] ;  /* 0x000000061c0a7981 */ /* 0x000f66000c1e9900 */
[CC--:B0-----:R-:W-:Y:S01]  /*3cb0*/  FFMA R26, R12.reuse, R6.reuse, R26 ;  /* 0x000000060c1a7223 */ /* 0x0c1fe2000000001a */
[-C--:B------:R-:W-:Y:S02]  /*3cc0*/  FFMA R27, R12, R7.reuse, R27 ;  /* 0x000000070c1b7223 */ /* 0x080fe4000000001b */
[----:B------:R0:W5:Y:S04]  /*3cd0*/  LDG.E.CONSTANT R12, desc[UR6][R4.64] ;  /* 0x00000006040c7981 */ /* 0x000168000c1e9900 */
[----:B0-----:R-:W0:Y:S01]  /*3ce0*/  LDS.64 R4, [R20+0x4b8] ;  /* 0x0004b80014047984 */ /* 0x001e220000000a00 */
[----:B------:R-:W-:Y:S01]  /*3cf0*/  FFMA R15, R9, R6, R15 ;  /* 0x00000006090f7223 */ /* 0x000fe2000000000f */
[----:B------:R-:W-:Y:S01]  /*3d00*/  IADD3 R6, PT, PT, R13, 0x30c0, RZ ;  /* 0x000030c00d067810 */ /* 0x000fe20007ffe0ff */
[-C--:B------:R-:W-:Y:S01]  /*3d10*/  FFMA R26, R14, R7.reuse, R26 ;  /* 0x000000070e1a7223 */ /* 0x080fe2000000001a */
[-C--:B------:R-:W-:Y:S01]  /*3d20*/  FFMA R21, R9, R7.reuse, R21 ;  /* 0x0000000709157223 */ /* 0x080fe20000000015 */
[----:B------:R-:W-:Y:S01]  /*3d30*/  FFMA R25, R8, R7, R15 ;  /* 0x0000000708197223 */ /* 0x000fe2000000000f */
[----:B------:R-:W-:Y:S01]  /*3d40*/  IADD3 R29, PT, PT, R13, 0x3160, RZ ;  /* 0x000031600d1d7810 */ /* 0x000fe20007ffe0ff */
[----:B------:R-:W-:-:S05]  /*3d50*/  IMAD.WIDE.U32 R6, R6, 0x4, R22 ;  /* 0x0000000406067825 */ /* 0x000fca00078e0016 */
[----:B------:R1:W5:Y:S02]  /*3d60*/  LDG.E.CONSTANT R15, desc[UR6][R6.64] ;  /* 0x00000006060f7981 */ /* 0x000364000c1e9900 */
[----:B-1----:R-:W-:-:S04]  /*3d70*/  IMAD.WIDE.U32 R6, R29, 0x4, R22 ;  /* 0x000000041d067825 */ /* 0x002fc800078e0016 */
[-C--:B0-----:R-:W-:Y:S02]  /*3d80*/  FFMA R28, R14, R4.reuse, R27 ;  /* 0x000000040e1c7223 */ /* 0x081fe4000000001b */
        /* <DEDUP_REMOVED lines=22> */
[----:B------:R-:W5:Y:S01]  /*3ef0*/  LDG.E.CONSTANT R18, desc[UR6][R28.64] ;  /* 0x000000061c127981 */ /* 0x000f62000c1e9900 */
[C---:B--2---:R-:W-:Y:S01]  /*3f00*/  FFMA R25, R17.reuse, R8, R25 ;  /* 0x0000000811197223 */ /* 0x044fe20000000019 */
[CC--:B------:R-:W-:Y:S01]  /*3f10*/  FFMA R21, R17.reuse, R9.reuse, R21 ;  /* 0x0000000911157223 */ /* 0x0c0fe20000000015 */
[----:B0-----:R-:W-:Y:S02]  /*3f20*/  FFMA R26, R17, R6, R26 ;  /* 0x00000006111a7223 */ /* 0x001fe4000000001a */
[C---:B---3--:R-:W-:Y:S01]  /*3f30*/  FFMA R25, R24.reuse, R9, R25 ;  /* 0x0000000918197223 */ /* 0x048fe20000000019 */
[----:B------:R-:W-:Y:S01]  /*3f40*/  IADD3 R9, PT, PT, R13, 0x3340, RZ ;  /* 0x000033400d097810 */ /* 0x000fe20007ffe0ff */
[-C--:B------:R-:W-:Y:S01]  /*3f50*/  FFMA R21, R24, R4.reuse, R21 ;  /* 0x0000000418157223 */ /* 0x080fe20000000015 */
[----:B------:R-:W-:Y:S01]  /*3f60*/  FFMA R27, R17, R7, R27 ;  /* 0x00000007111b7223 */ /* 0x000fe2000000001b */
[C---:B----4-:R-:W-:Y:S02]  /*3f70*/  FFMA R8, R16.reuse, R4, R25 ;  /* 0x0000000410087223 */ /* 0x050fe40000000019 */
[----:B------:R-:W-:Y:S01]  /*3f80*/  FFMA R25, R16, R5, R21 ;  /* 0x0000000510197223 */ /* 0x000fe20000000015 */
[----:B------:R-:W-:Y:S01]  /*3f90*/  IADD3 R21, PT, PT, R13, 0x33e0, RZ ;  /* 0x000033e00d157810 */ /* 0x000fe20007ffe0ff */
[----:B------:R-:W0:Y:S01]  /*3fa0*/  LDS.64 R4, [R20+0x530] ;  /* 0x0005300014047984 */ /* 0x000e220000000a00 */
[----:B------:R-:W-:Y:S01]  /*3fb0*/  FFMA R6, R11, R6, R8 ;  /* 0x000000060b067223 */ /* 0x000fe20000000008 */
[----:B------:R-:W-:-:S05]  /*3fc0*/  IMAD.WIDE.U32 R8, R9, 0x4, R22 ;  /* 0x0000000409087825 */ /* 0x000fca00078e0016 */
[----:B------:R1:W2:Y:S02]  /*3fd0*/  LDG.E.CONSTANT R17, desc[UR6][R8.64] ;  /* 0x0000000608117981 */ /* 0x0002a4000c1e9900 */
[----:B-1----:R-:W-:-:S05]  /*3fe0*/  IMAD.WIDE.U32 R8, R21, 0x4, R22 ;  /* 0x0000000415087825 */ /* 0x002fca00078e0016 */
[----:B------:R1:W3:Y:S01]  /*3ff0*/  LDG.E.CONSTANT R21, desc[UR6][R8.64] ;  /* 0x0000000608157981 */ /* 0x0002e2000c1e9900 */
[----:B------:R-:W-:-:S05]  /*4000*/  IADD3 R28, PT, PT, R13, 0x3480, RZ ;  /* 0x000034800d1c7810 */ /* 0x000fca0007ffe0ff */
[----:B-1----:R-:W-:-:S06]  /*4010*/  IMAD.WIDE.U32 R8, R28, 0x4, R22 ;  /* 0x000000041c087825 */ /* 0x002fcc00078e0016 */
[----:B------:R-:W4:Y:S01]  /*4020*/  LDG.E.CONSTANT R9, desc[UR6][R8.64] ;  /* 0x0000000608097981 */ /* 0x000f22000c1e9900 */
[CC--:B------:R-:W-:Y:S01]  /*4030*/  FFMA R29, R24.reuse, R7.reuse, R26 ;  /* 0x00000007181d7223 */ /* 0x0c0fe2000000001a */
[-C--:B0-----:R-:W-:Y:S01]  /*4040*/  FFMA R24, R24, R4.reuse, R27 ;  /* 0x0000000418187223 */ /* 0x081fe2000000001b */
[----:B------:R-:W-:Y:S02]  /*4050*/  FFMA R25, R11, R7, R25 ;  /* 0x000000070b197223 */ /* 0x000fe40000000019 */
[CC--:B------:R-:W-:Y:S01]  /*4060*/  FFMA R26, R16.reuse, R4.reuse, R29 ;  /* 0x00000004101a7223 */ /* 0x0c0fe2000000001d */
[C---:B------:R-:W-:Y:S01]  /*4070*/  IADD3 R29, PT, PT, R13.reuse, 0x3520, RZ ;  /* 0x000035200d1d7810 */ /* 0x040fe20007ffe0ff */
[----:B------:R-:W-:Y:S01]  /*4080*/  FFMA R27, R16, R5, R24 ;  /* 0x00000005101b7223 */ /* 0x000fe20000000018 */
[C---:B-----5:R-:W-:Y:S02]  /*4090*/  FFMA R28, R10.reuse, R7, R6 ;  /* 0x000000070a1c7223 */ /* 0x060fe40000000006 */
[----:B------:R-:W0:Y:S01]  /*40a0*/  LDS.64 R6, [R20+0x550] ;  /* 0x0005500014067984 */ /* 0x000e220000000a00 */
        /* <DEDUP_REMOVED lines=9> */
[CC--:B0-----:R-:W-:Y:S01]  /*4140*/  FFMA R26, R11.reuse, R6.reuse, R26 ;  /* 0x000000060b1a7223 */ /* 0x0c1fe2000000001a */
[-C--:B------:R-:W-:Y:S01]  /*4150*/  FFMA R27, R11, R7.reuse, R27 ;  /* 0x000000070b1b7223 */ /* 0x080fe2000000001b */
[----:B------:R-:W-:Y:S01]  /*4160*/  FFMA R25, R15, R6, R25 ;  /* 0x000000060f197223 */ /* 0x000fe20000000019 */
[----:B------:R-:W-:Y:S01]  /*4170*/  IADD3 R11, PT, PT, R13, 0x3660, RZ ;  /* 0x000036600d0b7810 */ /* 0x000fe20007ffe0ff */
[-C--:B------:R-:W-:Y:S01]  /*4180*/  FFMA R26, R10, R7.reuse, R26 ;  /* 0x000000070a1a7223 */ /* 0x080fe2000000001a */
[-C--:B------:R-:W-:Y:S01]  /*4190*/  FFMA R24, R15, R7.reuse, R24 ;  /* 0x000000070f187223 */ /* 0x080fe20000000018 */
[----:B------:R-:W-:Y:S01]  /*41a0*/  IADD3 R29, PT, PT, R13, 0x3700, RZ ;  /* 0x000037000d1d7810 */ /* 0x000fe20007ffe0ff */
[----:B------:R-:W-:Y:S01]  /*41b0*/  FFMA R25, R14, R7, R25 ;  /* 0x000000070e197223 */ /* 0x000fe20000000019 */
[----:B------:R-:W-:-:S05]  /*41c0*/  IMAD.WIDE.U32 R6, R11, 0x4, R22 ;  /* 0x000000040b067825 */ /* 0x000fca00078e0016 */
[----:B------:R0:W5:Y:S01]  /*41d0*/  LDG.E.CONSTANT R11, desc[UR6][R6.64] ;  /* 0x00000006060b7981 */ /* 0x000162000c1e9900 */
[----:B-1----:R-:W-:Y:S01]  /*41e0*/  FFMA R28, R10, R4, R27 ;  /* 0x000000040a1c7223 */ /* 0x002fe2000000001b */
[----:B0-----:R-:W-:-:S05]  /*41f0*/  IMAD.WIDE.U32 R6, R29, 0x4, R22 ;  /* 0x000000041d067825 */ /* 0x001fca00078e0016 */
        /* <DEDUP_REMOVED lines=22> */
[----:B------:R-:W-:Y:S01]  /*4360*/  FFMA R19, R18, R15, R24 ;  /* 0x0000000f12137223 */ /* 0x000fe20000000018 */
[----:B------:R-:W-:-:S05]  /*4370*/  IADD3 R25, PT, PT, R13, 0x3840, RZ ;  /* 0x000038400d197810 */ /* 0x000fca0007ffe0ff */
[----:B------:R-:W-:-:S04]  /*4380*/  IMAD.WIDE.U32 R24, R25, 0x4, R22 ;  /* 0x0000000419187825 */ /* 0x000fc800078e0016 */
[C---:B-1----:R-:W-:Y:S01]  /*4390*/  FFMA R26, R18.reuse, R6, R26 ;  /* 0x00000006121a7223 */ /* 0x042fe2000000001a */
[----:B------:R-:W-:Y:S01]  /*43a0*/  FFMA R27, R18, R7, R27 ;  /* 0x00000007121b7223 */ /* 0x000fe2000000001b */
[C---:B--2---:R-:W-:Y:S01]  /*43b0*/  FFMA R14, R17.reuse, R15, R14 ;  /* 0x0000000f110e7223 */ /* 0x044fe2000000000e */
[-C--:B------:R-:W-:Y:S02]  /*43c0*/  FFMA R28, R17, R4.reuse, R19 ;  /* 0x00000004111c7223 */ /* 0x080fe40000000013 */
[----:B------:R0:W2:Y:S01]  /*43d0*/  LDG.E.CONSTANT R19, desc[UR6][R24.64] ;  /* 0x0000000618137981 */ /* 0x0000a2000c1e9900 */
[C---:B---3--:R-:W-:Y:S01]  /*43e0*/  FFMA R15, R21.reuse, R4, R14 ;  /* 0x00000004150f7223 */ /* 0x048fe2000000000e */
[----:B------:R-:W-:Y:S02]  /*43f0*/  FFMA R14, R21, R5, R28 ;  /* 0x00000005150e7223 */ /* 0x000fe4000000001c */
[----:B------:R-:W1:Y:S01]  /*4400*/  LDS.64 R4, [R20+0x5d0] ;  /* 0x0005d00014047984 */ /* 0x000e620000000a00 */
[----:B0-----:R-:W-:-:S05]  /*4410*/  IMAD.WIDE.U32 R24, R29, 0x4, R22 ;  /* 0x000000041d187825 */ /* 0x001fca00078e0016 */
[----:B------:R0:W3:Y:S01]  /*4420*/  LDG.E.CONSTANT R18, desc[UR6][R24.64] ;  /* 0x0000000618127981 */ /* 0x0000e2000c1e9900 */
[----:B----4-:R-:W-:Y:S01]  /*4430*/  FFMA R6, R9, R6, R15 ;  /* 0x0000000609067223 */ /* 0x010fe2000000000f */
[----:B------:R-:W-:-:S05]  /*4440*/  IADD3 R15, PT, PT, R13, 0x3980, RZ ;  /* 0x000039800d0f7810 */ /* 0x000fca0007ffe0ff */
[----:B0-----:R-:W-:-:S06]  /*4450*/  IMAD.WIDE.U32 R24, R15, 0x4, R22 ;  /* 0x000000040f187825 */ /* 0x001fcc00078e0016 */
[----:B------:R0:W4:Y:S01]  /*4460*/  LDG.E.CONSTANT R24, desc[UR6][R24.64] ;  /* 0x0000000618187981 */ /* 0x000122000c1e9900 */
[----:B------:R-:W-:Y:S01]  /*4470*/  IADD3 R29, PT, PT, R13, 0x3a20, RZ ;  /* 0x00003a200d1d7810 */ /* 0x000fe20007ffe0ff */
[C---:B------:R-:W-:Y:S01]  /*4480*/  FFMA R28, R17.reuse, R7, R26 ;  /* 0x00000007111c7223 */ /* 0x040fe2000000001a */
[----:B-1----:R-:W-:-:S03]  /*4490*/  FFMA R15, R17, R4, R27 ;  /* 0x00000004110f7223 */ /* 0x002fc6000000001b */
[----:B------:R-:W-:-:S05]  /*44a0*/  IMAD.WIDE.U32 R26, R29, 0x4, R22 ;  /* 0x000000041d1a7825 */ /* 0x000fca00078e0016 */
[----:B------:R1:W4:Y:S01]  /*44b0*/  LDG.E.CONSTANT R17, desc[UR6][R26.64] ;  /* 0x000000061a117981 */ /* 0x000322000c1e9900 */
[----:B------:R-:W-:Y:S01]  /*44c0*/  FFMA R29, R9, R7, R14 ;  /* 0x00000007091d7223 */ /* 0x000fe2000000000e */
[CC--:B0-----:R-:W-:Y:S01]  /*44d0*/  FFMA R25, R21.reuse, R4.reuse, R28 ;  /* 0x0000000415197223 */ /* 0x0c1fe2000000001c */
[----:B-1----:R-:W-:Y:S01]  /*44e0*/  FFMA R27, R21, R5, R15 ;  /* 0x00000005151b7223 */ /* 0x002fe2000000000f */
[----:B------:R-:W-:Y:S01]  /*44f0*/  IADD3 R15, PT, PT, R13, 0x3ac0, RZ ;  /* 0x00003ac00d0f7810 */ /* 0x000fe20007ffe0ff */
[C---:B-----5:R-:W-:Y:S02]  /*4500*/  FFMA R14, R8.reuse, R7, R6 ;  /* 0x00000007080e7223 */ /* 0x060fe40000000006 */
[----:B------:R-:W0:Y:S01]  /*4510*/  LDS.64 R6, [R20+0x5f0] ;  /* 0x0005f00014067984 */ /* 0x000e220000000a00 */
[-C--:B------:R-:W-:Y:S01]  /*4520*/  FFMA R21, R8, R4.reuse, R29 ;  /* 0x0000000408157223 */ /* 0x080fe2000000001d */
[----:B------:R-:W-:Y:S01]  /*4530*/  FFMA R26, R16, R4, R14 ;  /* 0x00000004101a7223 */ /* 0x000fe2000000000e */
[----:B------:R-:W-:Y:S01]  /*4540*/  IMAD.WIDE.U32 R14, R15, 0x4, R22 ;  /* 0x000000040f0e7825 */ /* 0x000fe200078e0016 */
[----:B------:R-:W-:-:S03]  /*4550*/  IADD3 R29, PT, PT, R13, 0x3b60, RZ ;  /* 0x00003b600d1d7810 */ /* 0x000fc60007ffe0ff */
[----:B------:R-:W-:Y:S02]  /*4560*/  FFMA R21, R16, R5, R21 ;  /* 0x0000000510157223 */ /* 0x000fe40000000015 */
[----:B------:R-:W-:Y:S01]  /*4570*/  IMAD.WIDE.U32 R4, R29, 0x4, R22 ;  /* 0x000000041d047825 */ /* 0x000fe200078e0016 */
[----:B------:R-:W5:Y:S04]  /*4580*/  LDG.E.CONSTANT R15, desc[UR6][R14.64] ;  /* 0x000000060e0f7981 */ /* 0x000f68000c1e9900 */
[----:B------:R1:W5:Y:S04]  /*4590*/  LDG.E.CONSTANT R14, desc[UR6][R4.64] ;  /* 0x00000006040e7981 */ /* 0x000368000c1e9900 */
[----:B-1----:R-:W1:Y:S01]  /*45a0*/  LDS.64 R4, [R20+0x5f8] ;  /* 0x0005f80014047984 */ /* 0x002e620000000a00 */
[----:B------:R-:W-:Y:S01]  /*45b0*/  IADD3 R29, PT, PT, R13, 0x3c00, RZ ;  /* 0x00003c000d1d7810 */ /* 0x000fe20007ffe0ff */
[CC--:B0-----:R-:W-:Y:S01]  /*45c0*/  FFMA R25, R9.reuse, R6.reuse, R25 ;  /* 0x0000000609197223 */ /* 0x0c1fe20000000019 */
[----:B------:R-:W-:Y:S01]  /*45d0*/  FFMA R27, R9, R7, R27 ;  /* 0x00000007091b7223 */ /* 0x000fe2000000001b */
[----:B------:R-:W-:-:S02]  /*45e0*/  FFMA R9, R11, R6, R26 ;  /* 0x000000060b097223 */ /* 0x000fc4000000001a */
[-C--:B------:R-:W-:Y:S01]  /*45f0*/  FFMA R26, R8, R7.reuse, R25 ;  /* 0x00000007081a7223 */ /* 0x080fe20000000019 */
[-C--:B------:R-:W-:Y:S01]  /*4600*/  FFMA R21, R11, R7.reuse, R21 ;  /* 0x000000070b157223 */ /* 0x080fe20000000015 */
[----:B------:R-:W-:Y:S01]  /*4610*/  FFMA R25, R10, R7, R9 ;  /* 0x000000070a197223 */ /* 0x000fe20000000009 */
[----:B------:R-:W-:Y:S01]  /*4620*/  IMAD.WIDE.U32 R6, R29, 0x4, R22 ;  /* 0x000000041d067825 */ /* 0x000fe200078e0016 */
[----:B------:R-:W-:-:S04]  /*4630*/  IADD3 R29, PT, PT, R13, 0x3ca0, RZ ;  /* 0x00003ca00d1d7810 */ /* 0x000fc80007ffe0ff */
[----:B------:R0:W5:Y:S01]  /*4640*/  LDG.E.CONSTANT R9, desc[UR6][R6.64] ;  /* 0x0000000606097981 */ /* 0x000162000c1e9900 */
[----:B-1----:R-:W-:Y:S01]  /*4650*/  FFMA R28, R8, R4, R27 ;  /* 0x00000004081c7223 */ /* 0x002fe2000000001b */
[----:B0-----:R-:W-:-:S05]  /*4660*/  IMAD.WIDE.U32 R6, R29, 0x4, R22 ;  /* 0x000000041d067825 */ /* 0x001fca00078e0016 */
        /* <DEDUP_REMOVED lines=18> */
[----:B------:R-:W0:Y:S04]  /*4790*/  LDS.64 R4, [R20+0x648] ;  /* 0x0006480014047984 */ /* 0x000e280000000a00 */
[----:B------:R-:W1:Y:S01]  /*47a0*/  LDS.64 R6, [R20+0x668] ;  /* 0x0006680014067984 */ /* 0x000e620000000a00 */
[----:B------:R-:W-:-:S05]  /*47b0*/  IADD3 R29, PT, PT, R13, 0x3de0, RZ ;  /* 0x00003de00d1d7810 */ /* 0x000fca0007ffe0ff */
[----:B------:R-:W-:-:S05]  /*47c0*/  IMAD.WIDE.U32 R28, R29, 0x4, R22 ;  /* 0x000000041d1c7825 */ /* 0x000fca00078e0016 */
[----:B------:R-:W5:Y:S01]  /*47d0*/  LDG.E.CONSTANT R12, desc[UR6][R28.64] ;  /* 0x000000061c0c7981 */ /* 0x000f62000c1e9900 */
[C---:B--2---:R-:W-:Y:S01]  /*47e0*/  FFMA R25, R19.reuse, R10, R25 ;  /* 0x0000000a13197223 */ /* 0x044fe20000000019 */
[----:B------:R-:W-:-:S03]  /*47f0*/  FFMA R21, R19, R11, R21 ;  /* 0x0000000b13157223 */ /* 0x000fc60000000015 */
[C---:B---3--:R-:W-:Y:S01]  /*4800*/  FFMA R25, R18.reuse, R11, R25 ;  /* 0x0000000b12197223 */ /* 0x048fe20000000019 */
[-C--:B0-----:R-:W-:Y:S01]  /*4810*/  FFMA R21, R18, R4.reuse, R21 ;  /* 0x0000000412157223 */ /* 0x081fe20000000015 */
[----:B------:R-:W-:Y:S02]  /*4820*/  IADD3 R11, PT, PT, R13, 0x3e80, RZ ;  /* 0x00003e800d0b7810 */ /* 0x000fe40007ffe0ff */
[C---:B----4-:R-:W-:Y:S01]  /*4830*/  FFMA R10, R24.reuse, R4, R25 ;  /* 0x00000004180a7223 */ /* 0x050fe20000000019 */
[----:B------:R-:W-:Y:S02]  /*4840*/  FFMA R25, R24, R5, R21 ;  /* 0x0000000518197223 */ /* 0x000fe40000000015 */
[----:B------:R-:W0:Y:S01]  /*4850*/  LDS.64 R4, [R20+0x670] ;  /* 0x0006700014047984 */ /* 0x000e220000000a00 */
[CC--:B-1----:R-:W-:Y:S01]  /*4860*/  FFMA R26, R19.reuse, R6.reuse, R26 ;  /* 0x00000006131a7223 */ /* 0x0c2fe2000000001a */
[----:B------:R-:W-:Y:S01]  /*4870*/  FFMA R27, R19, R7, R27 ;  /* 0x00000007131b7223 */ /* 0x000fe2000000001b */
[----:B------:R-:W-:Y:S01]  /*4880*/  IADD3 R19, PT, PT, R13, 0x3f20, RZ ;  /* 0x00003f200d137810 */ /* 0x000fe20007ffe0ff */
[----:B------:R-:W-:Y:S01]  /*4890*/  FFMA R6, R17, R6, R10 ;  /* 0x0000000611067223 */ /* 0x000fe2000000000a */
[----:B------:R-:W-:-:S05]  /*48a0*/  IMAD.WIDE.U32 R10, R11, 0x4, R22 ;  /* 0x000000040b0a7825 */ /* 0x000fca00078e0016 */
[----:B------:R1:W2:Y:S02]  /*48b0*/  LDG.E.CONSTANT R21, desc[UR6][R10.64] ;  /* 0x000000060a157981 */ /* 0x0002a4000c1e9900 */
[----:B-1----:R-:W-:-:S05]  /*48c0*/  IMAD.WIDE.U32 R10, R19, 0x4, R22 ;  /* 0x00000004130a7825 */ /* 0x002fca00078e0016 */
[----:B------:R1:W3:Y:S01]  /*48d0*/  LDG.E.CONSTANT R19, desc[UR6][R10.64] ;  /* 0x000000060a137981 */ /* 0x0002e2000c1e9900 */
[C---:B------:R-:W-:Y:S01]  /*48e0*/  FFMA R29, R18.reuse, R7, R26 ;  /* 0x00000007121d7223 */ /* 0x040fe2000000001a */
[----:B-1----:R-:W-:Y:S01]  /*48f0*/  IADD3 R11, PT, PT, R13, 0x3fc0, RZ ;  /* 0x00003fc00d0b7810 */ /* 0x002fe20007ffe0ff */
[----:B0-----:R-:W-:-:S04]  /*4900*/  FFMA R28, R18, R4, R27 ;  /* 0x00000004121c7223 */ /* 0x001fc8000000001b */
[----:B------:R-:W-:-:S05]  /*4910*/  IMAD.WIDE.U32 R10, R11, 0x4, R22 ;  /* 0x000000040b0a7825 */ /* 0x000fca00078e0016 */
[----:B------:R0:W4:Y:S01]  /*4920*/  LDG.E.CONSTANT R18, desc[UR6][R10.64] ;  /* 0x000000060a127981 */ /* 0x000122000c1e9900 */
[----:B------:R-:W-:Y:S01]  /*4930*/  FFMA R26, R17, R7, R25 ;  /* 0x00000007111a7223 */ /* 0x000fe20000000019 */
[CC--:B------:R-:W-:Y:S01]  /*4940*/  FFMA R25, R24.reuse, R4.reuse, R29 ;  /* 0x0000000418197223 */ /* 0x0c0fe2000000001d */
[----:B------:R-:W-:Y:S01]  /*4950*/  FFMA R27, R24, R5, R28 ;  /* 0x00000005181b7223 */ /* 0x000fe2000000001c */
[----:B------:R-:W-:Y:S01]  /*4960*/  IADD3 R24, PT, PT, R13, 0x4060, RZ ;  /* 0x000040600d187810 */ /* 0x000fe20007ffe0ff */
[CC--:B-----5:R-:W-:Y:S01]  /*4970*/  FFMA R29, R15.reuse, R4.reuse, R26 ;  /* 0x000000040f1d7223 */ /* 0x0e0fe2000000001a */
[----:B0-----:R-:W-:Y:S02]  /*4980*/  FFMA R11, R15, R7, R6 ;  /* 0x000000070f0b7223 */ /* 0x001fe40000000006 */
[----:B------:R-:W0:Y:S02]  /*4990*/  LDS.64 R6, [R20+0x690] ;  /* 0x0006900014067984 */ /* 0x000e240000000a00 */
        /* <DEDUP_REMOVED lines=10> */
[-C--:B------:R-:W-:Y:S01]  /*4a40*/  FFMA R27, R17, R7.reuse, R27 ;  /* 0x00000007111b7223 */ /* 0x080fe2000000001b */
[----:B------:R-:W-:Y:S01]  /*4a50*/  IADD3 R17, PT, PT, R13, 0x41a0, RZ ;  /* 0x000041a00d117810 */ /* 0x000fe20007ffe0ff */
[----:B------:R-:W-:Y:S01]  /*4a60*/  FFMA R25, R9, R6, R26 ;  /* 0x0000000609197223 */ /* 0x000fe2000000001a */
[-C--:B------:R-:W-:Y:S01]  /*4a70*/  FFMA R26, R15, R7.reuse, R28 ;  /* 0x000000070f1a7223 */ /* 0x080fe2000000001c */
[----:B------:R-:W-:-:S02]  /*4a80*/  FFMA R24, R9, R7, R24 ;  /* 0x0000000709187223 */ /* 0x000fc40000000018 */
        /* <DEDUP_REMOVED lines=28> */
[----:B------:R-:W-:-:S05]  /*4c50*/  IMAD.WIDE.U32 R24, R25, 0x4, R22 ;  /* 0x0000000419187825 */ /* 0x000fca00078e0016 */
[----:B------:R0:W5:Y:S01]  /*4c60*/  LDG.E.CONSTANT R16, desc[UR6][R24.64] ;  /* 0x0000000618107981 */ /* 0x000162000c1e9900 */
[C---:B-1----:R-:W-:Y:S01]  /*4c70*/  FFMA R27, R12.reuse, R7, R27 ;  /* 0x000000070c1b7223 */ /* 0x042fe2000000001b */
[C---:B--2---:R-:W-:Y:S01]  /*4c80*/  FFMA R8, R21.reuse, R9, R8 ;  /* 0x0000000915087223 */ /* 0x044fe20000000008 */
[-C--:B------:R-:W-:Y:S01]  /*4c90*/  FFMA R28, R21, R4.reuse, R29 ;  /* 0x00000004151c7223 */ /* 0x080fe2000000001d */
[----:B------:R-:W-:Y:S02]  /*4ca0*/  IADD3 R9, PT, PT, R13, 0x4420, RZ ;  /* 0x000044200d097810 */ /* 0x000fe40007ffe0ff */
[C---:B---3--:R-:W-:Y:S01]  /*4cb0*/  FFMA R8, R19.reuse, R4, R8 ;  /* 0x0000000413087223 */ /* 0x048fe20000000008 */
[----:B0-----:R-:W-:Y:S01]  /*4cc0*/  FFMA R25, R19, R5, R28 ;  /* 0x0000000513197223 */ /* 0x001fe2000000001c */
[-C--:B------:R-:W-:Y:S01]  /*4cd0*/  FFMA R28, R12, R6.reuse, R26 ;  /* 0x000000060c1c7223 */ /* 0x080fe2000000001a */
[----:B------:R-:W-:Y:S01]  /*4ce0*/  IADD3 R29, PT, PT, R13, 0x44c0, RZ ;  /* 0x000044c00d1d7810 */ /* 0x000fe20007ffe0ff */
[----:B------:R-:W0:Y:S01]  /*4cf0*/  LDS.64 R4, [R20+0x710] ;  /* 0x0007100014047984 */ /* 0x000e220000000a00 */
[----:B----4-:R-:W-:Y:S01]  /*4d00*/  FFMA R26, R18, R6, R8 ;  /* 0x00000006121a7223 */ /* 0x010fe20000000008 */
[----:B------:R-:W-:-:S05]  /*4d10*/  IMAD.WIDE.U32 R8, R9, 0x4, R22 ;  /* 0x0000000409087825 */ /* 0x000fca00078e0016 */
[----:B------:R1:W2:Y:S02]  /*4d20*/  LDG.E.CONSTANT R24, desc[UR6][R8.64] ;  /* 0x0000000608187981 */ /* 0x0002a4000c1e9900 */
[----:B-1----:R-:W-:-:S05]  /*4d30*/  IMAD.WIDE.U32 R8, R29, 0x4, R22 ;  /* 0x000000041d087825 */ /* 0x002fca00078e0016 */
[----:B------:R1:W3:Y:S01]  /*4d40*/  LDG.E.CONSTANT R12, desc[UR6][R8.64] ;  /* 0x00000006080c7981 */ /* 0x0002e2000c1e9900 */
[----:B------:R-:W-:Y:S01]  /*4d50*/  IADD3 R29, PT, PT, R13, 0x4560, RZ ;  /* 0x000045600d1d7810 */ /* 0x000fe20007ffe0ff */
[----:B------:R-:W-:-:S04]  /*4d60*/  FFMA R6, R21, R7, R28 ;  /* 0x0000000715067223 */ /* 0x000fc8000000001c */
[----:B-1----:R-:W-:Y:S01]  /*4d70*/  IMAD.WIDE.U32 R8, R29, 0x4, R22 ;  /* 0x000000041d087825 */ /* 0x002fe200078e0016 */
[----:B------:R-:W-:-:S03]  /*4d80*/  IADD3 R29, PT, PT, R13, 0x4600, RZ ;  /* 0x000046000d1d7810 */ /* 0x000fc60007ffe0ff */
[-C--:B0-----:R-:W-:Y:S02]  /*4d90*/  FFMA R27, R21, R4.reuse, R27 ;  /* 0x00000004151b7223 */ /* 0x081fe4000000001b */
[----:B------:R-:W-:Y:S01]  /*4da0*/  IMAD.WIDE.U32 R28, R29, 0x4, R22 ;  /* 0x000000041d1c7825 */ /* 0x000fe200078e0016 */
[----:B------:R-:W4:Y:S03]  /*4db0*/  LDG.E.CONSTANT R9, desc[UR6][R8.64] ;  /* 0x0000000608097981 */ /* 0x000f26000c1e9900 */
[-C--:B------:R-:W-:Y:S01]  /*4dc0*/  FFMA R21, R18, R7.reuse, R25 ;  /* 0x0000000712157223 */ /* 0x080fe20000000019 */
[----:B-----5:R-:W-:Y:S01]  /*4dd0*/  FFMA R26, R11, R7, R26 ;  /* 0x000000070b1a7223 */ /* 0x020fe2000000001a */
[C---:B------:R-:W-:Y:S02]  /*4de0*/  FFMA R25, R19.reuse, R4, R6 ;  /* 0x0000000413197223 */ /* 0x040fe40000000006 */
[----:B------:R-:W0:Y:S01]  /*4df0*/  LDS.64 R6, [R20+0x730] ;  /* 0x0007300014067984 */ /* 0x000e220000000a00 */
[----:B------:R-:W-:-:S03]  /*4e00*/  FFMA R27, R19, R5, R27 ;  /* 0x00000005131b7223 */ /* 0x000fc6000000001b */
[----:B------:R-:W5:Y:S01]  /*4e10*/  LDG.E.CONSTANT R8, desc[UR6][R28.64] ;  /* 0x000000061c087981 */ /* 0x000f62000c1e9900 */
[-C--:B------:R-:W-:Y:S01]  /*4e20*/  FFMA R19, R11, R4.reuse, R21 ;  /* 0x000000040b137223 */ /* 0x080fe20000000015 */
[----:B------:R-:W-:Y:S01]  /*4e30*/  IADD3 R21, PT, PT, R13, 0x46a0, RZ ;  /* 0x000046a00d157810 */ /* 0x000fe20007ffe0ff */
[C---:B------:R-:W-:Y:S02]  /*4e40*/  FFMA R26, R10.reuse, R4, R26 ;  /* 0x000000040a1a7223 */ /* 0x040fe4000000001a */
[----:B------:R-:W-:Y:S02]  /*4e50*/  FFMA R19, R10, R5, R19 ;  /* 0x000000050a137223 */ /* 0x000fe40000000013 */
[----:B------:R-:W-:-:S05]  /*4e60*/  IMAD.WIDE.U32 R4, R21, 0x4, R22 ;  /* 0x0000000415047825 */ /* 0x000fca00078e0016 */
[----:B------:R1:W5:Y:S04]  /*4e70*/  LDG.E.CONSTANT R21, desc[UR6][R4.64] ;  /* 0x0000000604157981 */ /* 0x000368000c1e9900 */
[----:B-1----:R-:W1:Y:S01]  /*4e80*/  LDS.64 R4, [R20+0x738] ;  /* 0x0007380014047984 */ /* 0x002e620000000a00 */
[----:B------:R-:W-:Y:S01]  /*4e90*/  IADD3 R29, PT, PT, R13, 0x4740, RZ ;  /* 0x000047400d1d7810 */ /* 0x000fe20007ffe0ff */
[CC--:B0-----:R-:W-:Y:S01]  /*4ea0*/  FFMA R25, R18.reuse, R6.reuse, R25 ;  /* 0x0000000612197223 */ /* 0x0c1fe20000000019 */
[C---:B------:R-:W-:Y:S01]  /*4eb0*/  FFMA R6, R17.reuse, R6, R26 ;  /* 0x0000000611067223 */ /* 0x040fe2000000001a */
[-C--:B------:R-:W-:Y:S01]  /*4ec0*/  FFMA R27, R18, R7.reuse, R27 ;  /* 0x00000007121b7223 */ /* 0x080fe2000000001b */
[-C--:B------:R-:W-:Y:S01]  /*4ed0*/  FFMA R18, R17, R7.reuse, R19 ;  /* 0x0000000711127223 */ /* 0x080fe20000000013 */
[-C--:B------:R-:W-:Y:S01]  /*4ee0*/  FFMA R26, R11, R7.reuse, R25 ;  /* 0x000000070b1a7223 */ /* 0x080fe20000000019 */
[----:B------:R-:W-:Y:S01]  /*4ef0*/  FFMA R25, R15, R7, R6 ;  /* 0x000000070f197223 */ /* 0x000fe20000000006 */
[----:B------:R-:W-:Y:S01]  /*4f00*/  IMAD.WIDE.U32 R6, R29, 0x4, R22 ;  /* 0x000000041d067825 */ /* 0x000fe200078e0016 */
[----:B------:R-:W-:-:S04]  /*4f10*/  IADD3 R29, PT, PT, R13, 0x47e0, RZ ;  /* 0x000047e00d1d7810 */ /* 0x000fc80007ffe0ff */
[----:B------:R0:W5:Y:S02]  /*4f20*/  LDG.E.CONSTANT R19, desc[UR6][R6.64] ;  /* 0x0000000606137981 */ /* 0x000164000c1e9900 */
[----:B0-----:R-:W-:-:S04]  /*4f30*/  IMAD.WIDE.U32 R6, R29, 0x4, R22 ;  /* 0x000000041d067825 */ /* 0x001fc800078e0016 */
[-C--:B-1----:R-:W-:Y:S02]  /*4f40*/  FFMA R28, R11, R4.reuse, R27 ;  /* 0x000000040b1c7223 */ /* 0x082fe4000000001b */
[----:B------:R0:W5:Y:S01]  /*4f50*/  LDG.E.CONSTANT R11, desc[UR6][R6.64] ;  /* 0x00000006060b7981 */ /* 0x000162000c1e9900 */
[-C--:B------:R-:W-:Y:S01]  /*4f60*/  FFMA R18, R15, R4.reuse, R18 ;  /* 0x000000040f127223 */ /* 0x080fe20000000012 */
[----:B------:R-:W-:Y:S02]  /*4f70*/  IADD3 R29, PT, PT, R13, 0x4880, RZ ;  /* 0x000048800d1d7810 */ /* 0x000fe40007ffe0ff */
[----:B0-----:R-:W0:Y:S01]  /*4f80*/  LDS.64 R6, [R20+0x758] ;  /* 0x0007580014067984 */ /* 0x001e220000000a00 */
[CC--:B------:R-:W-:Y:S01]  /*4f90*/  FFMA R26, R10.reuse, R4.reuse, R26 ;  /* 0x000000040a1a7223 */ /* 0x0c0fe2000000001a */
[-C--:B------:R-:W-:Y:S01]  /*4fa0*/  FFMA R27, R10, R5.reuse, R28 ;  /* 0x000000050a1b7223 */ /* 0x080fe2000000001c */
[C---:B------:R-:W-:Y:S01]  /*4fb0*/  FFMA R25, R14.reuse, R4, R25 ;  /* 0x000000040e197223 */ /* 0x040fe20000000019 */
[----:B------:R-:W-:Y:S01]  /*4fc0*/  FFMA R18, R14, R5, R18 ;  /* 0x000000050e127223 */ /* 0x000fe20000000012 */
[----:B------:R-:W-:-:S05]  /*4fd0*/  IMAD.WIDE.U32 R4, R29, 0x4, R22 ;  /* 0x000000041d047825 */ /* 0x000fca00078e0016 */
[----:B------:R1:W5:Y:S04]  /*4fe0*/  LDG.E.CONSTANT R10, desc[UR6][R4.64] ;  /* 0x00000006040a7981 */ /* 0x000368000c1e9900 */
[----:B-1----:R-:W1:Y:S01]  /*4ff0*/  LDS.64 R4, [R20+0x760] ;  /* 0x0007600014047984 */ /* 0x002e620000000a00 */
[C---:B0-----:R-:W-:Y:S01]  /*5000*/  FFMA R26, R17.reuse, R6, R26 ;  /* 0x00000006111a7223 */ /* 0x041fe2000000001a */
[----:B------:R-:W-:-:S03]  /*5010*/  FFMA R27, R17, R7, R27 ;  /* 0x00000007111b7223 */ /* 0x000fc6000000001b */
[C---:B------:R-:W-:Y:S02]  /*5020*/  FFMA R17, R15.reuse, R7, R26 ;  /* 0x000000070f117223 */ /* 0x040fe4000000001a */
[----:B------:R-:W0:Y:S01]  /*5030*/  LDS.64 R6, [R20+0x780] ;  /* 0x0007800014067984 */ /* 0x000e220000000a00 */
[-C--:B-1----:R-:W-:Y:S01]  /*5040*/  FFMA R26, R15, R4.reuse, R27 ;  /* 0x000000040f1a7223 */ /* 0x082fe2000000001b */
[----:B------:R-:W-:-:S03]  /*5050*/  FFMA R17, R14, R4, R17 ;  /* 0x000000040e117223 */ /* 0x000fc60000000011 */
[----:B------:R-:W-:Y:S02]  /*5060*/  FFMA R26, R14, R5, R26 ;  /* 0x000000050e1a7223 */ /* 0x000fe4000000001a */
[----:B------:R-:W-:Y:S04]  /*5070*/  LDS.64 R14, [R20+0x788] ;  /* 0x00078800140e7984 */ /* 0x000fe80000000a00 */
[----:B------:R-:W1:Y:S01]  /*5080*/  LDS.64 R4, [R20+0x7a8] ;  /* 0x0007a80014047984 */ /* 0x000e620000000a00 */
[C---:B0-----:R-:W-:Y:S01]  /*5090*/  FFMA R25, R16.reuse, R6, R25 ;  /* 0x0000000610197223 */ /* 0x041fe20000000019 */
[C---:B------:R-:W-:Y:S01]  /*50a0*/  FFMA R27, R16.reuse, R7, R18 ;  /* 0x00000007101b7223 */ /* 0x040fe20000000012 */
[C---:B------:R-:W-:Y:S01]  /*50b0*/  IADD3 R29, PT, PT, R13.reuse, 0x4920, RZ ;  /* 0x000049200d1d7810 */ /* 0x040fe20007ffe0ff */
[C---:B-1----:R-:W-:Y:S01]  /*50c0*/  FFMA R28, R16.reuse, R4, R17 ;  /* 0x00000004101c7223 */ /* 0x042fe20000000011 */
[----:B------:R-:W-:Y:S01]  /*50d0*/  IADD3 R17, PT, PT, R13, 0x49c0, RZ ;  /* 0x000049c00d117810 */ /* 0x000fe20007ffe0ff */
[----:B------:R-:W-:Y:S01]  /*50e0*/  FFMA R26, R16, R5, R26 ;  /* 0x00000005101a7223 */ /* 0x000fe2000000001a */
[----:B--2---:R-:W-:-:S02]  /*50f0*/  FFMA R25, R24, R7, R25 ;  /* 0x0000000718197223 */ /* 0x004fc40000000019 */
[----:B------:R-:W0:Y:S01]  /*5100*/  LDS.64 R6, [R20+0x7b0] ;  /* 0x0007b00014067984 */ /* 0x000e220000000a00 */
[-C--:B------:R-:W-:Y:S01]  /*5110*/  FFMA R18, R24, R14.reuse, R27 ;  /* 0x0000000e18127223 */ /* 0x080fe2000000001b */
[----:B---3--:R-:W-:-:S03]  /*5120*/  FFMA R27, R12, R14, R25 ;  /* 0x0000000e0c1b7223 */ /* 0x008fc60000000019 */
[----:B------:R-:W-:Y:S01]  /*5130*/  FFMA R25, R12, R15, R18 ;  /* 0x0000000f0c197223 */ /* 0x000fe20000000012 */
[----:B------:R-:W-:Y:S01]  /*5140*/  IMAD.WIDE.U32 R14, R29, 0x4, R22 ;  /* 0x000000041d0e7825 */ /* 0x000fe200078e0016 */
[----:B------:R-:W-:-:S04]  /*5150*/  IADD3 R29, PT, PT, R13, 0x4a60, RZ ;  /* 0x00004a600d1d7810 */ /* 0x000fc80007ffe0ff */
[----:B------:R1:W2:Y:S02]  /*5160*/  LDG.E.CONSTANT R18, desc[UR6][R14.64] ;  /* 0x000000060e127981 */ /* 0x0002a4000c1e9900 */
[----:B-1----:R-:W-:-:S05]  /*5170*/  IMAD.WIDE.U32 R14, R17, 0x4, R22 ;  /* 0x00000004110e7825 */ /* 0x002fca00078e0016 */
[----:B------:R1:W3:Y:S02]  /*5180*/  LDG.E.CONSTANT R17, desc[UR6][R14.64] ;  /* 0x000000060e117981 */ /* 0x0002e4000c1e9900 */
[----:B-1----:R-:W-:-:S04]  /*5190*/  IMAD.WIDE.U32 R14, R29, 0x4, R22 ;  /* 0x000000041d0e7825 */ /* 0x002fc800078e0016 */
[C---:B------:R-:W-:Y:S01]  /*51a0*/  FFMA R29, R24.reuse, R5, R28 ;  /* 0x00000005181d7223 */ /* 0x040fe2000000001c */
[----:B------:R1:W3:Y:S01]  /*51b0*/  LDG.E.CONSTANT R16, desc[UR6][R14.64] ;  /* 0x000000060e107981 */ /* 0x0002e2000c1e9900 */
[-C--:B0-----:R-:W-:Y:S02]  /*51c0*/  FFMA R24, R24, R6.reuse, R26 ;  /* 0x0000000618187223 */ /* 0x081fe4000000001a */
[----:B------:R-:W-:Y:S01]  /*51d0*/  FFMA R26, R12, R6, R29 ;  /* 0x000000060c1a7223 */ /* 0x000fe2000000001d */
[----:B------:R-:W-:Y:S01]  /*51e0*/  IADD3 R29, PT, PT, R13, 0x4b00, RZ ;  /* 0x00004b000d1d7810 */ /* 0x000fe20007ffe0ff */
[----:B----4-:R-:W-:-:S04]  /*51f0*/  FFMA R27, R9, R4, R27 ;  /* 0x00000004091b7223 */ /* 0x010fc8000000001b */
[----:B-1----:R-:W-:-:S04]  /*5200*/  IMAD.WIDE.U32 R14, R29, 0x4, R22 ;  /* 0x000000041d0e7825 */ /* 0x002fc800078e0016 */
[----:B-----5:R-:W-:Y:S01]  /*5210*/  FFMA R28, R8, R5, R27 ;  /* 0x00000005081c7223 */ /* 0x020fe2000000001b */
[----:B------:R-:W-:Y:S02]  /*5220*/  FFMA R27, R12, R7, R24 ;  /* 0x000000070c1b7223 */ /* 0x000fe40000000018 */
[----:B------:R0:W4:Y:S01]  /*5230*/  LDG.E.CONSTANT R12, desc[UR6][R14.64] ;  /* 0x000000060e0c7981 */ /* 0x000122000c1e9900 */
[----:B------:R-:W-:Y:S01]  /*5240*/  IADD3 R29, PT, PT, R13, 0x4ba0, RZ ;  /* 0x00004ba00d1d7810 */ /* 0x000fe20007ffe0ff */
[----:B------:R-:W-:Y:S02]  /*5250*/  FFMA R25, R9, R5, R25 ;  /* 0x0000000509197223 */ /* 0x000fe40000000019 */
[----:B------:R-:W1:Y:S02]  /*5260*/  LDS.64 R4, [R20+0x7d0] ;  /* 0x0007d00014047984 */ /* 0x000e640000000a00 */
[----:B0-----:R-:W-:-:S04]  /*5270*/  IMAD.WIDE.U32 R14, R29, 0x4, R22 ;  /* 0x000000041d0e7825 */ /* 0x001fc800078e0016 */
[-C--:B------:R-:W-:Y:S01]  /*5280*/  FFMA R24, R8, R6.reuse, R25 ;  /* 0x0000000608187223 */ /* 0x080fe20000000019 */
[----:B------:R-:W-:Y:S01]  /*5290*/  IADD3 R29, PT, PT, R13, 0x4c40, RZ ;  /* 0x00004c400d1d7810 */ /* 0x000fe20007ffe0ff */
[----:B------:R-:W5:Y:S01]  /*52a0*/  LDG.E.CONSTANT R15, desc[UR6][R14.64] ;  /* 0x000000060e0f7981 */ /* 0x000f62000c1e9900 */
[C---:B------:R-:W-:Y:S01]  /*52b0*/  FFMA R25, R21.reuse, R6, R28 ;  /* 0x0000000615197223 */ /* 0x040fe2000000001c */
[----:B------:R-:W-:Y:S02]  /*52c0*/  FFMA R24, R21, R7, R24 ;  /* 0x0000000715187223 */ /* 0x000fe40000000018 */
[----:B------:R-:W-:-:S05]  /*52d0*/  IMAD.WIDE.U32 R6, R29, 0x4, R22 ;  /* 0x000000041d067825 */ /* 0x000fca00078e0016 */
[----:B------:R0:W5:Y:S04]  /*52e0*/  LDG.E.CONSTANT R14, desc[UR6][R6.64] ;  /* 0x00000006060e7981 */ /* 0x000168000c1e9900 */
[----:B0-----:R-:W0:Y:S01]  /*52f0*/  LDS.64 R6, [R20+0x7d8] ;  /* 0x0007d80014067984 */ /* 0x001e220000000a00 */
[----:B------:R-:W-:Y:S01]  /*5300*/  IADD3 R29, PT, PT, R13, 0x4d80, RZ ;  /* 0x00004d800d1d7810 */ /* 0x000fe20007ffe0ff */
[CC--:B-1----:R-:W-:Y:S01]  /*5310*/  FFMA R26, R9.reuse, R4.reuse, R26 ;  /* 0x00000004091a7223 */ /* 0x0c2fe2000000001a */
        /* <DEDUP_REMOVED lines=16> */
[----:B------:R-:W-:Y:S01]  /*5420*/  FFMA R24, R10, R7, R24 ;  /* 0x000000070a187223 */ /* 0x000fe20000000018 */
[----:B0-----:R-:W0:Y:S01]  /*5430*/  LDS.64 R4, [R20+0x7f8] ;  /* 0x0007f80014047984 */ /* 0x001e220000000a00 */
[----:B------:R-:W-:-:S05]  /*5440*/  IMAD.WIDE.U32 R6, R21, 0x4, R22 ;  /* 0x0000000415067825 */ /* 0x000fca00078e0016 */
[----:B------:R1:W5:Y:S04]  /*5450*/  LDG.E.CONSTANT R21, desc[UR6][R6.64] ;  /* 0x0000000606157981 */ /* 0x000368000c1e9900 */
[----:B-1----:R-:W1:Y:S01]  /*5460*/  LDS.64 R6, [R20+0x800] ;  /* 0x0008000014067984 */ /* 0x002e620000000a00 */
[C---:B0-----:R-:W-:Y:S01]  /*5470*/  FFMA R26, R19.reuse, R4, R26 ;  /* 0x00000004131a7223 */ /* 0x041fe2000000001a */
[----:B------:R-:W-:-:S03]  /*5480*/  FFMA R27, R19, R5, R27 ;  /* 0x00000005131b7223 */ /* 0x000fc6000000001b */
[C---:B------:R-:W-:Y:S02]  /*5490*/  FFMA R19, R11.reuse, R5, R26 ;  /* 0x000000050b137223 */ /* 0x040fe4000000001a */
[----:B------:R-:W2:Y:S01]  /*54a0*/  LDS.64 R4, [R20+0x820] ;  /* 0x0008200014047984 */ /* 0x000ea20000000a00 */
[-C--:B-1----:R-:W-:Y:S01]  /*54b0*/  FFMA R26, R11, R6.reuse, R27 ;  /* 0x000000060b1a7223 */ /* 0x082fe2000000001b */
[----:B------:R-:W-:-:S03]  /*54c0*/  FFMA R19, R10, R6, R19 ;  /* 0x000000060a137223 */ /* 0x000fc60000000013 */
[----:B------:R-:W-:Y:S02]  /*54d0*/  FFMA R26, R10, R7, R26 ;  /* 0x000000070a1a7223 */ /* 0x000fe4000000001a */
[----:B------:R-:W0:Y:S04]  /*54e0*/  LDS.64 R10, [R20+0x828] ;  /* 0x00082800140a7984 */ /* 0x000e280000000a00 */
[----:B------:R-:W1:Y:S01]  /*54f0*/  LDS.64 R6, [R20+0x848] ;  /* 0x0008480014067984 */ /* 0x000e620000000a00 */
[----:B------:R-:W-:Y:S01]  /*5500*/  IADD3 R27, PT, PT, R13, 0x4ec0, RZ ;  /* 0x00004ec00d1b7810 */ /* 0x000fe20007ffe0ff */
[C---:B--2---:R-:W-:Y:S01]  /*5510*/  FFMA R4, R18.reuse, R4, R25 ;  /* 0x0000000412047223 */ /* 0x044fe20000000019 */
[----:B------:R-:W-:-:S03]  /*5520*/  FFMA R25, R18, R5, R24 ;  /* 0x0000000512197223 */ /* 0x000fc60000000018 */
[C---:B---3--:R-:W-:Y:S01]  /*5530*/  FFMA R5, R17.reuse, R5, R4 ;  /* 0x0000000511057223 */ /* 0x048fe20000000004 */
[----:B0-----:R-:W-:-:S03]  /*5540*/  FFMA R24, R17, R10, R25 ;  /* 0x0000000a11187223 */ /* 0x001fc60000000019 */
[C---:B------:R-:W-:Y:S02]  /*5550*/  FFMA R25, R16.reuse, R10, R5 ;  /* 0x0000000a10197223 */ /* 0x040fe40000000005 */
[----:B------:R-:W0:Y:S01]  /*5560*/  LDS.64 R4, [R20+0x850] ;  /* 0x0008500014047984 */ /* 0x000e220000000a00 */
[----:B------:R-:W-:Y:S01]  /*5570*/  FFMA R29, R16, R11, R24 ;  /* 0x0000000b101d7223 */ /* 0x000fe20000000018 */
[----:B-1----:R-:W-:Y:S01]  /*5580*/  FFMA R28, R18, R6, R19 ;  /* 0x00000006121c7223 */ /* 0x002fe20000000013 */
[----:B------:R-:W-:-:S05]  /*5590*/  IMAD.WIDE.U32 R10, R27, 0x4, R22 ;  /* 0x000000041b0a7825 */ /* 0x000fca00078e0016 */
[----:B------:R1:W2:Y:S01]  /*55a0*/  LDG.E.CONSTANT R19, desc[UR6][R10.64] ;  /* 0x000000060a137981 */ /* 0x0002a2000c1e9900 */
[----:B----4-:R-:W-:Y:S01]  /*55b0*/  FFMA R6, R12, R6, R25 ;  /* 0x000000060c067223 */ /* 0x010fe20000000019 */
[----:B------:R-:W-:-:S05]  /*55c0*/  IADD3 R25, PT, PT, R13, 0x4f60, RZ ;  /* 0x00004f600d197810 */ /* 0x000fca0007ffe0ff */
[----:B-1----:R-:W-:Y:S01]  /*55d0*/  IMAD.WIDE.U32 R10, R25, 0x4, R22 ;  /* 0x00000004190a7825 */ /* 0x002fe200078e0016 */
[----:B------:R-:W-:-:S03]  /*55e0*/  IADD3 R25, PT, PT, R13, 0x5000, RZ ;  /* 0x000050000d197810 */ /* 0x000fc60007ffe0ff */
[-C--:B------:R-:W-:Y:S01]  /*55f0*/  FFMA R18, R18, R7.reuse, R26 ;  /* 0x0000000712127223 */ /* 0x080fe2000000001a */
[----:B------:R-:W-:Y:S01]  /*5600*/  FFMA R28, R17, R7, R28 ;  /* 0x00000007111c7223 */ /* 0x000fe2000000001c */
[----:B------:R-:W3:Y:S01]  /*5610*/  LDG.E.CONSTANT R10, desc[UR6][R10.64] ;  /* 0x000000060a0a7981 */ /* 0x000ee2000c1e9900 */
[----:B------:R-:W-:-:S04]  /*5620*/  IMAD.WIDE.U32 R24, R25, 0x4, R22 ;  /* 0x0000000419187825 */ /* 0x000fc800078e0016 */
[-C--:B------:R-:W-:Y:S01]  /*5630*/  FFMA R29, R12, R7.reuse, R29 ;  /* 0x000000070c1d7223 */ /* 0x080fe2000000001d */
[----:B-----5:R-:W-:Y:S02]  /*5640*/  FFMA R26, R15, R7, R6 ;  /* 0x000000070f1a7223 */ /* 0x020fe40000000006 */
[----:B------:R-:W1:Y:S04]  /*5650*/  LDS.64 R6, [R20+0x870] ;  /* 0x0008700014067984 */ /* 0x000e680000000a00 */
[----:B------:R4:W5:Y:S01]  /*5660*/  LDG.E.CONSTANT R11, desc[UR6][R24.64] ;  /* 0x00000006180b7981 */ /* 0x000962000c1e9900 */
[-C--:B0-----:R-:W-:Y:S01]  /*5670*/  FFMA R18, R17, R4.reuse, R18 ;  /* 0x0000000411127223 */ /* 0x081fe20000000012 */
[----:B------:R-:W-:Y:S01]  /*5680*/  IADD3 R17, PT, PT, R13, 0x50a0, RZ ;  /* 0x000050a00d117810 */ /* 0x000fe20007ffe0ff */
[-C--:B------:R-:W-:Y:S01]  /*5690*/  FFMA R28, R16, R4.reuse, R28 ;  /* 0x00000004101c7223 */ /* 0x080fe2000000001c */
[-C--:B------:R-:W-:Y:S01]  /*56a0*/  FFMA R29, R15, R4.reuse, R29 ;  /* 0x000000040f1d7223 */ /* 0x080fe2000000001d */
[----:B------:R-:W-:Y:S01]  /*56b0*/  FFMA R26, R14, R4, R26 ;  /* 0x000000040e1a7223 */ /* 0x000fe2000000001a */
[----:B------:R-:W-:Y:S01]  /*56c0*/  FFMA R27, R16, R5, R18 ;  /* 0x00000005101b7223 */ /* 0x000fe20000000012 */
[----:B------:R-:W-:Y:S01]  /*56d0*/  IADD3 R4, PT, PT, R13, 0x5140, RZ ;  /* 0x000051400d047810 */ /* 0x000fe20007ffe0ff */
[----:B------:R-:W-:-:S04]  /*56e0*/  IMAD.WIDE.U32 R16, R17, 0x4, R22 ;  /* 0x0000000411107825 */ /* 0x000fc800078e0016 */
[----:B----4-:R-:W-:Y:S01]  /*56f0*/  IMAD.WIDE.U32 R24, R4, 0x4, R22 ;  /* 0x0000000404187825 */ /* 0x010fe200078e0016 */
[----:B------:R0:W4:Y:S04]  /*5700*/  LDG.E.CONSTANT R18, desc[UR6][R16.64] ;  /* 0x0000000610127981 */ /* 0x000128000c1e9900 */
[----:B------:R1:W4:Y:S01]  /*5710*/  LDG.E.CONSTANT R17, desc[UR6][R24.64] ;  /* 0x0000000618117981 */ /* 0x000322000c1e9900 */
[----:B0-----:R-:W-:-:S03]  /*5720*/  FFMA R16, R14, R5, R29 ;  /* 0x000000050e107223 */ /* 0x001fc6000000001d */
[----:B------:R-:W0:Y:S01]  /*5730*/  LDS.64 R4, [R20+0x878] ;  /* 0x0008780014047984 */ /* 0x000e220000000a00 */
[CC--:B-1----:R-:W-:Y:S01]  /*5740*/  FFMA R28, R12.reuse, R6.reuse, R28 ;  /* 0x000000060c1c7223 */ /* 0x0c2fe2000000001c */
[----:B------:R-:W-:Y:S01]  /*5750*/  FFMA R27, R12, R7, R27 ;  /* 0x000000070c1b7223 */ /* 0x000fe2000000001b */
[----:B------:R-:W-:Y:S01]  /*5760*/  IADD3 R12, PT, PT, R13, 0x51e0, RZ ;  /* 0x000051e00d0c7810 */ /* 0x000fe20007ffe0ff */
[----:B------:R-:W-:Y:S01]  /*5770*/  FFMA R29, R9, R6, R26 ;  /* 0x00000006091d7223 */ /* 0x000fe2000000001a */
[----:B------:R-:W-:-:S03]  /*5780*/  IADD3 R6, PT, PT, R13, 0x5280, RZ ;  /* 0x000052800d067810 */ /* 0x000fc60007ffe0ff */
[----:B------:R-:W-:-:S05]  /*5790*/  IMAD.WIDE.U32 R24, R12, 0x4, R22 ;  /* 0x000000040c187825 */ /* 0x000fca00078e0016 */
[----:B------:R1:W4:Y:S01]  /*57a0*/  LDG.E.CONSTANT R12, desc[UR6][R24.64] ;  /* 0x00000006180c7981 */ /* 0x000322000c1e9900 */
[-C--:B------:R-:W-:Y:S01]  /*57b0*/  FFMA R26, R8, R7.reuse, R29 ;  /* 0x00000007081a7223 */ /* 0x080fe2000000001d */
[-C--:B-1----:R-:W-:Y:S01]  /*57c0*/  FFMA R25, R15, R7.reuse, R28 ;  /* 0x000000070f197223 */ /* 0x082fe2000000001c */
[----:B------:R-:W-:Y:S01]  /*57d0*/  FFMA R24, R9, R7, R16 ;  /* 0x0000000709187223 */ /* 0x000fe20000000010 */
[----:B------:R-:W-:Y:S01]  /*57e0*/  IMAD.WIDE.U32 R6, R6, 0x4, R22 ;  /* 0x0000000406067825 */ /* 0x000fe200078e0016 */
[----:B------:R-:W-:-:S04]  /*57f0*/  IADD3 R29, PT, PT, R13, 0x5320, RZ ;  /* 0x000053200d1d7810 */ /* 0x000fc80007ffe0ff */
[----:B------:R1:W4:Y:S01]  /*5800*/  LDG.E.CONSTANT R16, desc[UR6][R6.64] ;  /* 0x0000000606107981 */ /* 0x000322000c1e9900 */
[----:B0-----:R-:W-:Y:S01]  /*5810*/  FFMA R27, R15, R4, R27 ;  /* 0x000000040f1b7223 */ /* 0x001fe2000000001b */
[----:B-1----:R-:W-:-:S05]  /*5820*/  IMAD.WIDE.U32 R6, R29, 0x4, R22 ;  /* 0x000000041d067825 */ /* 0x002fca00078e0016 */
[----:B------:R0:W4:Y:S01]  /*5830*/  LDG.E.CONSTANT R15, desc[UR6][R6.64] ;  /* 0x00000006060f7981 */ /* 0x000122000c1e9900 */
[-C--:B------:R-:W-:Y:S01]  /*5840*/  FFMA R24, R8, R4.reuse, R24 ;  /* 0x0000000408187223 */ /* 0x080fe20000000018 */
[CC--:B------:R-:W-:Y:S01]  /*5850*/  FFMA R28, R14.reuse, R4.reuse, R25 ;  /* 0x000000040e1c7223 */ /* 0x0c0fe20000000019 */
[-C--:B------:R-:W-:Y:S01]  /*5860*/  FFMA R14, R14, R5.reuse, R27 ;  /* 0x000000050e0e7223 */ /* 0x080fe2000000001b */
[C---:B------:R-:W-:Y:S01]  /*5870*/  FFMA R25, R21.reuse, R4, R26 ;  /* 0x0000000415197223 */ /* 0x040fe2000000001a */
[----:B------:R-:W-:Y:S02]  /*5880*/  FFMA R24, R21, R5, R24 ;  /* 0x0000000515187223 */ /* 0x000fe40000000018 */
[----:B------:R-:W-:Y:S04]  /*5890*/  LDS.64 R4, [R20+0x8a0] ;  /* 0x0008a00014047984 */ /* 0x000fe80000000a00 */
[----:B0-----:R-:W0:Y:S01]  /*58a0*/  LDS.64 R6, [R20+0x898] ;  /* 0x0008980014067984 */ /* 0x001e220000000a00 */
[----:B------:R-:W-:-:S05]  /*58b0*/  IADD3 R27, PT, PT, R13, 0x53c0, RZ ;  /* 0x000053c00d1b7810 */ /* 0x000fca0007ffe0ff */
[----:B------:R-:W-:-:S04]  /*58c0*/  IMAD.WIDE.U32 R26, R27, 0x4, R22 ;  /* 0x000000041b1a7825 */ /* 0x000fc800078e0016 */
[C---:B0-----:R-:W-:Y:S01]  /*58d0*/  FFMA R29, R9.reuse, R6, R28 ;  /* 0x00000006091d7223 */ /* 0x041fe2000000001c */
[-C--:B------:R-:W-:Y:S02]  /*58e0*/  FFMA R9, R9, R7.reuse, R14 ;  /* 0x0000000709097223 */ /* 0x080fe4000000000e */
[----:B------:R5:W4:Y:S01]  /*58f0*/  LDG.E.CONSTANT R14, desc[UR6][R26.64] ;  /* 0x000000061a0e7981 */ /* 0x000b22000c1e9900 */
[C---:B------:R-:W-:Y:S01]  /*5900*/  FFMA R28, R8.reuse, R7, R29 ;  /* 0x00000007081c7223 */ /* 0x040fe2000000001d */
[-C--:B------:R-:W-:Y:S02]  /*5910*/  FFMA R6, R8, R4.reuse, R9 ;  /* 0x0000000408067223 */ /* 0x080fe40000000009 */
[----:B------:R-:W2:Y:S01]  /*5920*/  LDS.64 R8, [R20+0x8c0] ;  /* 0x0008c00014087984 */ /* 0x000ea20000000a00 */
[C---:B------:R-:W-:Y:S01]  /*5930*/  FFMA R28, R21.reuse, R4, R28 ;  /* 0x00000004151c7223 */ /* 0x040fe2000000001c */
[----:B------:R-:W-:Y:S02]  /*5940*/  FFMA R21, R21, R5, R6 ;  /* 0x0000000515157223 */ /* 0x000fe40000000006 */
[----:B------:R-:W5:Y:S04]  /*5950*/  LDS.64 R6, [R20+0x8c8] ;  /* 0x0008c80014067984 */ /* 0x000f680000000a00 */
[----:B------:R-:W0:Y:S01]  /*5960*/  LDS.64 R4, [R20+0x8e8] ;  /* 0x0008e80014047984 */ /* 0x000e220000000a00 */
[C---:B--2---:R-:W-:Y:S01]  /*5970*/  FFMA R25, R19.reuse, R8, R25 ;  /* 0x0000000813197223 */ /* 0x044fe20000000019 */
[----:B------:R-:W-:-:S03]  /*5980*/  FFMA R29, R19, R9, R24 ;  /* 0x00000009131d7223 */ /* 0x000fc60000000018 */
[----:B---3--:R-:W-:-:S04]  /*5990*/  FFMA R8, R10, R9, R25 ;  /* 0x000000090a087223 */ /* 0x008fc80000000019 */
[-C--:B-----5:R-:W-:Y:S02]  /*59a0*/  FFMA R27, R11, R6.reuse, R8 ;  /* 0x000000060b1b7223 */ /* 0x0a0fe40000000008 */
[----:B------:R-:W1:Y:S01]  /*59b0*/  LDS.64 R8, [R20+0x8f0] ;  /* 0x0008f00014087984 */ /* 0x000e620000000a00 */
[----:B------:R-:W-:Y:S01]  /*59c0*/  FFMA R24, R10, R6, R29 ;  /* 0x000000060a187223 */ /* 0x000fe2000000001d */
[----:B0-----:R-:W-:-:S03]  /*59d0*/  FFMA R29, R19, R4, R28 ;  /* 0x00000004131d7223 */ /* 0x001fc6000000001c */
[----:B------:R-:W-:Y:S01]  /*59e0*/  FFMA R25, R11, R7, R24 ;  /* 0x000000070b197223 */ /* 0x000fe20000000018 */
[-C--:B------:R-:W-:Y:S01]  /*59f0*/  FFMA R24, R19, R5.reuse, R21 ;  /* 0x0000000513187223 */ /* 0x080fe20000000015 */
[----:B------:R-:W0:Y:S01]  /*5a00*/  LDS.64 R6, [R20+0x910] ;  /* 0x0009100014067984 */ /* 0x000e220000000a00 */
[C---:B------:R-:W-:Y:S01]  /*5a10*/  IADD3 R21, PT, PT, R13.reuse, 0x5460, RZ ;  /* 0x000054600d157810 */ /* 0x040fe20007ffe0ff */
[-C--:B------:R-:W-:Y:S01]  /*5a20*/  FFMA R26, R10, R5.reuse, R29 ;  /* 0x000000050a1a7223 */ /* 0x080fe2000000001d */
[C---:B----4-:R-:W-:Y:S01]  /*5a30*/  FFMA R4, R18.reuse, R4, R27 ;  /* 0x0000000412047223 */ /* 0x050fe2000000001b */
[-C--:B------:R-:W-:Y:S01]  /*5a40*/  FFMA R19, R18, R5.reuse, R25 ;  /* 0x0000000512137223 */ /* 0x080fe20000000019 */
[----:B------:R-:W-:Y:S02]  /*5a50*/  IADD3 R25, PT, PT, R13, 0x5500, RZ ;  /* 0x000055000d197810 */ /* 0x000fe40007ffe0ff */
[----:B------:R-:W-:Y:S01]  /*5a60*/  FFMA R27, R17, R5, R4 ;  /* 0x00000005111b7223 */ /* 0x000fe20000000004 */
[----:B------:R-:W-:-:S05]  /*5a70*/  IMAD.WIDE.U32 R4, R21, 0x4, R22 ;  /* 0x0000000415047825 */ /* 0x000fca00078e0016 */
[----:B------:R2:W3:Y:S02]  /*5a80*/  LDG.E.CONSTANT R21, desc[UR6][R4.64] ;  /* 0x0000000604157981 */ /* 0x0004e4000c1e9900 */
[----:B--2---:R-:W-:Y:S01]  /*5a90*/  IMAD.WIDE.U32 R4, R25, 0x4, R22 ;  /* 0x0000000419047825 */ /* 0x004fe200078e0016 */
[----:B------:R-:W-:-:S05]  /*5aa0*/  IADD3 R25, PT, PT, R13, 0x55a0, RZ ;  /* 0x000055a00d197810 */ /* 0x000fca0007ffe0ff */
[----:B------:R-:W2:Y:S01]  /*5ab0*/  LDG.E.CONSTANT R4, desc[UR6][R4.64] ;  /* 0x0000000604047981 */ /* 0x000ea2000c1e9900 */
[----:B-1----:R-:W-:Y:S01]  /*5ac0*/  FFMA R10, R10, R8, R24 ;  /* 0x000000080a0a7223 */ /* 0x002fe20000000018 */
[----:B------:R-:W-:-:S04]  /*5ad0*/  IMAD.WIDE.U32 R24, R25, 0x4, R22 ;  /* 0x0000000419187825 */ /* 0x000fc800078e0016 */
[-C--:B------:R-:W-:Y:S01]  /*5ae0*/  FFMA R29, R11, R8.reuse, R26 ;  /* 0x000000080b1d7223 */ /* 0x080fe2000000001a */
[-C--:B------:R-:W-:Y:S01]  /*5af0*/  FFMA R28, R17, R8.reuse, R19 ;  /* 0x00000008111c7223 */ /* 0x080fe20000000013 */
[----:B------:R-:W-:Y:S01]  /*5b00*/  FFMA R26, R11, R9, R10 ;  /* 0x000000090b1a7223 */ /* 0x000fe2000000000a */
[----:B------:R1:W4:Y:S01]  /*5b10*/  LDG.E.CONSTANT R5, desc[UR6][R24.64] ;  /* 0x0000000618057981 */ /* 0x000322000c1e9900 */
[----:B------:R-:W-:Y:S02]  /*5b20*/  FFMA R19, R12, R8, R27 ;  /* 0x000000080c137223 */ /* 0x000fe4000000001b */
[----:B0-----:R-:W-:Y:S01]  /*5b30*/  FFMA R27, R18, R7, R26 ;  /* 0x00000007121b7223 */ /* 0x001fe2000000001a */
[----:B------:R-:W-:Y:S01]  /*5b40*/  FFMA R9, R12, R9, R28 ;  /* 0x000000090c097223 */ /* 0x000fe2000000001c */
[-C--:B------:R-:W-:Y:S01]  /*5b50*/  FFMA R8, R18, R6.reuse, R29 ;  /* 0x0000000612087223 */ /* 0x080fe2000000001d */
[----:B------:R-:W0:Y:S01]  /*5b60*/  LDS.64 R10, [R20+0x918] ;  /* 0x00091800140a7984 */ /* 0x000e220000000a00 */
[----:B------:R-:W-:Y:S01]  /*5b70*/  FFMA R26, R16, R6, R19 ;  /* 0x00000006101a7223 */ /* 0x000fe20000000013 */
[----:B------:R-:W-:-:S02]  /*5b80*/  IADD3 R19, PT, PT, R13, 0x5960, RZ ;  /* 0x000059600d137810 */ /* 0x000fc40007ffe0ff */
[----:B------:R-:W-:Y:S01]  /*5b90*/  IADD3 R28, PT, PT, R13, 0x5640, RZ ;  /* 0x000056400d1c7810 */ /* 0x000fe20007ffe0ff */
[-C--:B-1----:R-:W-:Y:S01]  /*5ba0*/  FFMA R24, R17, R7.reuse, R8 ;  /* 0x0000000711187223 */ /* 0x082fe20000000008 */
[----:B------:R-:W-:Y:S01]  /*5bb0*/  FFMA R25, R16, R7, R9 ;  /* 0x0000000710197223 */ /* 0x000fe20000000009 */
[----:B------:R-:W-:Y:S01]  /*5bc0*/  IMAD.WIDE.U32 R8, R19, 0x4, R22 ;  /* 0x0000000413087825 */ /* 0x000fe200078e0016 */
[----:B------:R-:W-:-:S03]  /*5bd0*/  IADD3 R19, PT, PT, R13, 0x56e0, RZ ;  /* 0x000056e00d137810 */ /* 0x000fc60007ffe0ff */
[----:B------:R-:W-:-:S04]  /*5be0*/  IMAD.WIDE.U32 R28, R28, 0x4, R22 ;  /* 0x000000041c1c7825 */ /* 0x000fc800078e0016 */
[----:B------:R-:W-:Y:S01]  /*5bf0*/  FFMA R26, R15, R7, R26 ;  /* 0x000000070f1a7223 */ /* 0x000fe2000000001a */
[----:B------:R-:W5:Y:S04]  /*5c00*/  LDG.E.CONSTANT R6, desc[UR6][R28.64] ;  /* 0x000000061c067981 */ /* 0x000f68000c1e9900 */
[----:B------:R1:W5:Y:S02]  /*5c10*/  LDG.E.CONSTANT R7, desc[UR6][R8.64] ;  /* 0x0000000608077981 */ /* 0x000364000c1e9900 */
[----:B-1----:R-:W-:-:S06]  /*5c20*/  IMAD.WIDE.U32 R8, R19, 0x4, R22 ;  /* 0x0000000413087825 */ /* 0x002fcc00078e0016 */
[----:B------:R-:W5:Y:S01]  /*5c30*/  LDG.E.CONSTANT R8, desc[UR6][R8.64] ;  /* 0x0000000608087981 */ /* 0x000f62000c1e9900 */
[C---:B------:R-:W-:Y:S02]  /*5c40*/  IADD3 R19, PT, PT, R13.reuse, 0x5780, RZ ;  /* 0x000057800d137810 */ /* 0x040fe40007ffe0ff */
[----:B------:R-:W-:-:S03]  /*5c50*/  IADD3 R29, PT, PT, R13, 0x5820, RZ ;  /* 0x000058200d1d7810 */ /* 0x000fc60007ffe0ff */
[----:B------:R-:W-:Y:S01]  /*5c60*/  IMAD.WIDE.U32 R18, R19, 0x4, R22 ;  /* 0x0000000413127825 */ /* 0x000fe200078e0016 */
[----:B------:R-:W-:-:S03]  /*5c70*/  IADD3 R13, PT, PT, R13, 0x58c0, RZ ;  /* 0x000058c00d0d7810 */ /* 0x000fc60007ffe0ff */
[--C-:B------:R-:W-:Y:S01]  /*5c80*/  IMAD.WIDE.U32 R28, R29, 0x4, R22.reuse ;  /* 0x000000041d1c7825 */ /* 0x100fe200078e0016 */
[----:B------:R1:W5:Y:S03]  /*5c90*/  LDG.E.CONSTANT R9, desc[UR6][R18.64] ;  /* 0x0000000612097981 */ /* 0x000366000c1e9900 */
[----:B-1----:R-:W-:Y:S02]  /*5ca0*/  IMAD.WIDE.U32 R18, R13, 0x4, R22 ;  /* 0x000000040d127825 */ /* 0x002fe400078e0016 */
[----:B------:R-:W5:Y:S04]  /*5cb0*/  LDG.E.CONSTANT R22, desc[UR6][R28.64] ;  /* 0x000000061c167981 */ /* 0x000f68000c1e9900 */
[----:B------:R1:W5:Y:S01]  /*5cc0*/  LDG.E.CONSTANT R23, desc[UR6][R18.64] ;  /* 0x0000000612177981 */ /* 0x000362000c1e9900 */
[-C--:B0-----:R-:W-:Y:S01]  /*5cd0*/  FFMA R17, R17, R10.reuse, R27 ;  /* 0x0000000a11117223 */ /* 0x081fe2000000001b */
[----:B------:R-:W-:-:S03]  /*5ce0*/  FFMA R27, R12, R10, R24 ;  /* 0x0000000a0c1b7223 */ /* 0x000fc60000000018 */
[-C--:B------:R-:W-:Y:S02]  /*5cf0*/  FFMA R24, R12, R11.reuse, R17 ;  /* 0x0000000b0c187223 */ /* 0x080fe40000000011 */
[----:B------:R-:W0:Y:S01]  /*5d00*/  LDS.64 R12, [R20+0x938] ;  /* 0x00093800140c7984 */ /* 0x000e220000000a00 */
[-C--:B------:R-:W-:Y:S01]  /*5d10*/  FFMA R17, R15, R10.reuse, R25 ;  /* 0x0000000a0f117223 */ /* 0x080fe20000000019 */
[C---:B------:R-:W-:Y:S02]  /*5d20*/  FFMA R26, R14.reuse, R10, R26 ;  /* 0x0000000a0e1a7223 */ /* 0x040fe4000000001a */
[----:B-1----:R-:W-:Y:S01]  /*5d30*/  LDS.64 R18, [R20+0x968] ;  /* 0x0009680014127984 */ /* 0x002fe20000000a00 */
[----:B------:R-:W-:-:S03]  /*5d40*/  FFMA R17, R14, R11, R17 ;  /* 0x0000000b0e117223 */ /* 0x000fc60000000011 */
[----:B------:R-:W1:Y:S01]  /*5d50*/  LDS.64 R10, [R20+0x940] ;  /* 0x00094000140a7984 */ /* 0x000e620000000a00 */
[C---:B0-----:R-:W-:Y:S01]  /*5d60*/  FFMA R12, R16.reuse, R12, R27 ;  /* 0x0000000c100c7223 */ /* 0x041fe2000000001b */
[----:B------:R-:W-:-:S03]  /*5d70*/  FFMA R25, R16, R13, R24 ;  /* 0x0000000d10197223 */ /* 0x000fc60000000018 */
[C---:B------:R-:W-:Y:S02]  /*5d80*/  FFMA R27, R15.reuse, R13, R12 ;  /* 0x0000000d0f1b7223 */ /* 0x040fe4000000000c */
[----:B------:R-:W3:Y:S01]  /*5d90*/  LDS.64 R12, [R20+0x960] ;  /* 0x00096000140c7984 */ /* 0x000ee20000000a00 */
[-C--:B-1----:R-:W-:Y:S01]  /*5da0*/  FFMA R28, R15, R10.reuse, R25 ;  /* 0x0000000a0f1c7223 */ /* 0x082fe20000000019 */
[----:B------:R-:W-:-:S03]  /*5db0*/  FFMA R24, R14, R10, R27 ;  /* 0x0000000a0e187223 */ /* 0x000fc6000000001b */
[----:B------:R-:W-:Y:S02]  /*5dc0*/  FFMA R28, R14, R11, R28 ;  /* 0x0000000b0e1c7223 */ /* 0x000fe4000000001c */
[----:B------:R-:W0:Y:S01]  /*5dd0*/  LDS.64 R10, [R20+0x988] ;  /* 0x00098800140a7984 */ /* 0x000e220000000a00 */
[----:B------:R-:W-:Y:S02]  /*5de0*/  SHF.L.U32 R3, R3, 0x1, RZ ;  /* 0x0000000103037819 */ /* 0x000fe400000006ff */
[----:B------:R-:W-:Y:S01]  /*5df0*/  ISETP.NE.AND P0, PT, R0, 0x6, PT ;  /* 0x000000060000780c */ /* 0x000fe20003f05270 */
[C---:B---3--:R-:W-:Y:S01]  /*5e00*/  FFMA R15, R21.reuse, R12, R26 ;  /* 0x0000000c150f7223 */ /* 0x048fe2000000001a */
[----:B------:R-:W-:-:S03]  /*5e10*/  FFMA R17, R21, R13, R17 ;  /* 0x0000000d15117223 */ /* 0x000fc60000000011 */
[C---:B--2---:R-:W-:Y:S02]  /*5e20*/  FFMA R14, R4.reuse, R13, R15 ;  /* 0x0000000d040e7223 */ /* 0x044fe4000000000f */
[----:B------:R-:W1:Y:S01]  /*5e30*/  LDS.64 R12, [R20+0x990] ;  /* 0x00099000140c7984 */ /* 0x000e620000000a00 */
[----:B------:R-:W-:-:S03]  /*5e40*/  FFMA R26, R4, R18, R17 ;  /* 0x00000012041a7223 */ /* 0x000fc60000000011 */
[----:B------:R-:W-:Y:S01]  /*5e50*/  LDS.64 R16, [R20+0x9b8] ;  /* 0x0009b80014107984 */ /* 0x000fe20000000a00 */
[----:B----4-:R-:W-:-:S03]  /*5e60*/  FFMA R29, R5, R18, R14 ;  /* 0x00000012051d7223 */ /* 0x010fc6000000000e */
[----:B------:R-:W2:Y:S01]  /*5e70*/  LDS.64 R14, [R20+0x9b0] ;  /* 0x0009b000140e7984 */ /* 0x000ea20000000a00 */
[----:B------:R-:W-:-:S03]  /*5e80*/  FFMA R25, R5, R19, R26 ;  /* 0x0000001305197223 */ /* 0x000fc6000000001a */
[----:B------:R-:W3:Y:S01]  /*5e90*/  LDS.64 R18, [R20+0x9d8] ;  /* 0x0009d80014127984 */ /* 0x000ee20000000a00 */
[CC--:B0-----:R-:W-:Y:S01]  /*5ea0*/  FFMA R27, R21.reuse, R10.reuse, R24 ;  /* 0x0000000a151b7223 */ /* 0x0c1fe20000000018 */
[-C--:B------:R-:W-:Y:S02]  /*5eb0*/  FFMA R28, R21, R11.reuse, R28 ;  /* 0x0000000b151c7223 */ /* 0x080fe4000000001c */
[----:B------:R-:W0:Y:S01]  /*5ec0*/  LDS.64 R20, [R20+0x9e0] ;  /* 0x0009e00014147984 */ /* 0x000e220000000a00 */
[----:B-----5:R-:W-:Y:S01]  /*5ed0*/  FFMA R29, R6, R10, R29 ;  /* 0x0000000a061d7223 */ /* 0x020fe2000000001d */
[-C--:B------:R-:W-:Y:S01]  /*5ee0*/  FFMA R10, R4, R11.reuse, R27 ;  /* 0x0000000b040a7223 */ /* 0x080fe2000000001b */
[-C--:B------:R-:W-:Y:S01]  /*5ef0*/  FFMA R25, R6, R11.reuse, R25 ;  /* 0x0000000b06197223 */ /* 0x080fe20000000019 */
[-C--:B-1----:R-:W-:Y:S01]  /*5f00*/  FFMA R28, R4, R12.reuse, R28 ;  /* 0x0000000c041c7223 */ /* 0x082fe2000000001c */
[----:B------:R-:W-:Y:S01]  /*5f10*/  FFMA R4, R8, R11, R29 ;  /* 0x0000000b08047223 */ /* 0x000fe2000000001d */
[----:B------:R-:W-:Y:S01]  /*5f20*/  FFMA R11, R5, R12, R10 ;  /* 0x0000000c050b7223 */ /* 0x000fe2000000000a */
[----:B------:R-:W-:-:S02]  /*5f30*/  HFMA2 R10, -RZ, RZ, 0, 4.17232513427734375e-07 ;  /* 0x00000007ff0a7431 */ /* 0x000fc400000001ff */
[----:B------:R-:W-:Y:S01]  /*5f40*/  FFMA R28, R5, R13, R28 ;  /* 0x0000000d051c7223 */ /* 0x000fe2000000001c */
[----:B------:R-:W-:-:S03]  /*5f50*/  IADD3 R5, PT, PT, -R3, RZ, RZ ;  /* 0x000000ff03057210 */ /* 0x000fc60007ffe1ff */
[CC--:B--2---:R-:W-:Y:S01]  /*5f60*/  FFMA R27, R6.reuse, R15.reuse, R28 ;  /* 0x0000000f061b7223 */ /* 0x0c4fe2000000001c */
[----:B------:R-:W-:Y:S01]  /*5f70*/  VIADDMNMX R5, R5, R10, 0x2, PT ;  /* 0x0000000205057446 */ /* 0x000fe2000380010a */
[----:B------:R-:W-:Y:S01]  /*5f80*/  FFMA R10, R6, R14, R11 ;  /* 0x0000000e060a7223 */ /* 0x000fe2000000000b */
[CC--:B------:R-:W-:Y:S01]  /*5f90*/  FFMA R6, R8.reuse, R12.reuse, R25 ;  /* 0x0000000c08067223 */ /* 0x0c0fe20000000019 */
[C---:B------:R-:W-:Y:S02]  /*5fa0*/  FFMA R11, R9.reuse, R12, R4 ;  /* 0x0000000c090b7223 */ /* 0x040fe40000000004 */
[C---:B------:R-:W-:Y:S01]  /*5fb0*/  FFMA R10, R8.reuse, R15, R10 ;  /* 0x0000000f080a7223 */ /* 0x040fe2000000000a */
[----:B------:R-:W-:Y:S01]  /*5fc0*/  FFMA R8, R8, R16, R27 ;  /* 0x0000001008087223 */ /* 0x000fe2000000001b */
[----:B------:R-:W-:-:S03]  /*5fd0*/  FFMA R6, R9, R13, R6 ;  /* 0x0000000d09067223 */ /* 0x000fc60000000006 */
[C---:B------:R-:W-:Y:S01]  /*5fe0*/  FFMA R8, R9.reuse, R17, R8 ;  /* 0x0000001109087223 */ /* 0x040fe20000000008 */
[C---:B------:R-:W-:Y:S01]  /*5ff0*/  FFMA R14, R22.reuse, R14, R11 ;  /* 0x0000000e160e7223 */ /* 0x040fe2000000000b */
[----:B------:R-:W-:Y:S01]  /*6000*/  FFMA R11, R9, R16, R10 ;  /* 0x00000010090b7223 */ /* 0x000fe2000000000a */
[C---:B------:R-:W-:Y:S01]  /*6010*/  FFMA R6, R22.reuse, R15, R6 ;  /* 0x0000000f16067223 */ /* 0x040fe20000000006 */
[C---:B---3--:R-:W-:Y:S02]  /*6020*/  FFMA R9, R22.reuse, R19, R8 ;  /* 0x0000001316097223 */ /* 0x048fe40000000008 */
[----:B------:R-:W-:Y:S01]  /*6030*/  FFMA R18, R22, R18, R11 ;  /* 0x0000001216127223 */ /* 0x000fe2000000000b */
[C---:B------:R-:W-:Y:S01]  /*6040*/  FFMA R14, R23.reuse, R15, R14 ;  /* 0x0000000f170e7223 */ /* 0x040fe2000000000e */
[C---:B------:R-:W-:Y:S01]  /*6050*/  FFMA R6, R23.reuse, R16, R6 ;  /* 0x0000001017067223 */ /* 0x040fe20000000006 */
[C---:B0-----:R-:W-:Y:S01]  /*6060*/  FFMA R4, R23.reuse, R20, R9 ;  /* 0x0000001417047223 */ /* 0x041fe20000000009 */
[----:B------:R-:W-:Y:S01]  /*6070*/  FFMA R18, R23, R19, R18 ;  /* 0x0000001317127223 */ /* 0x000fe20000000012 */
[C---:B------:R-:W-:Y:S01]  /*6080*/  FFMA R16, R7.reuse, R16, R14 ;  /* 0x0000001007107223 */ /* 0x040fe2000000000e */
[C---:B------:R-:W-:Y:S01]  /*6090*/  FFMA R17, R7.reuse, R17, R6 ;  /* 0x0000001107117223 */ /* 0x040fe20000000006 */
[C---:B------:R-:W-:Y:S01]  /*60a0*/  FFMA R21, R7.reuse, R21, R4 ;  /* 0x0000001507157223 */ /* 0x040fe20000000004 */
[----:B------:R-:W-:Y:S01]  /*60b0*/  FFMA R9, R7, R20, R18 ;  /* 0x0000001407097223 */ /* 0x000fe20000000012 */
[----:B------:R-:W-:Y:S06]  /*60c0*/  @P0 BRA `(.L_x_25) ;  /* 0x0000000000440947 */ /* 0x000fec0003800000 */
[----:B------:R-:W-:-:S13]  /*60d0*/  ISETP.NE.AND P0, PT, R5, 0x1, PT ;  /* 0x000000010500780c */ /* 0x000fda0003f05270 */
[----:B------:R-:W-:Y:S05]  /*60e0*/  @!P0 BRA `(.L_x_26) ;  /* 0x0000000000248947 */ /* 0x000fea0003800000 */
[----:B------:R-:W-:-:S13]  /*60f0*/  ISETP.NE.AND P0, PT, R5, 0x2, PT ;  /* 0x000000020500780c */ /* 0x000fda0003f05270 */
[----:B------:R-:W-:Y:S05]  /*6100*/  @P0 EXIT ;  /* 0x000000000000094d */ /* 0x000fea0003800000 */
[----:B------:R-:W0:Y:S01]  /*6110*/  LDC.64 R4, c[0x0][0x390] ;  /* 0x0000e400ff047b82 */ /* 0x000e220000000a00 */
[----:B------:R-:W-:-:S05]  /*6120*/  IMAD R2, R2, 0x31, R3 ;  /* 0x0000003102027824 */ /* 0x000fca00078e0203 */
[----:B------:R-:W-:-:S05]  /*6130*/  IADD3 R3, PT, PT, R2, 0x2a, RZ ;  /* 0x0000002a02037810 */ /* 0x000fca0007ffe0ff */
[----:B0-----:R-:W-:-:S05]  /*6140*/  IMAD.WIDE.U32 R2, R3, 0x4, R4 ;  /* 0x0000000403027825 */ /* 0x001fca00078e0004 */
[----:B------:R-:W-:Y:S04]  /*6150*/  REDG.E.ADD.F32.FTZ.RN.STRONG.GPU desc[UR6][R2.64], R16 ;  /* 0x00000010020079a6 */ /* 0x000fe8000c12f306 */
[----:B------:R-:W-:Y:S01]  /*6160*/  REDG.E.ADD.F32.FTZ.RN.STRONG.GPU desc[UR6][R2.64+0x4], R17 ;  /* 0x00000411020079a6 */ /* 0x000fe2000c12f306 */
[----:B------:R-:W-:Y:S05]  /*6170*/  EXIT ;  /* 0x000000000000794d */ /* 0x000fea0003800000 */
.L_x_26:
[----:B------:R-:W0:Y:S01]  /*6180*/  LDC.64 R4, c[0x0][0x390] ;  /* 0x0000e400ff047b82 */ /* 0x000e220000000a00 */
[----:B------:R-:W-:-:S05]  /*6190*/  IMAD R2, R2, 0x31, R3 ;  /* 0x0000003102027824 */ /* 0x000fca00078e0203 */
[----:B------:R-:W-:-:S05]  /*61a0*/  IADD3 R3, PT, PT, R2, 0x2a, RZ ;  /* 0x0000002a02037810 */ /* 0x000fca0007ffe0ff */
[----:B0-----:R-:W-:-:S05]  /*61b0*/  IMAD.WIDE.U32 R4, R3, 0x4, R4 ;  /* 0x0000000403047825 */ /* 0x001fca00078e0004 */
[----:B------:R-:W-:Y:S01]  /*61c0*/  REDG.E.ADD.F32.FTZ.RN.STRONG.GPU desc[UR6][R4.64], R16 ;  /* 0x00000010040079a6 */ /* 0x000fe2000c12f306 */
[----:B------:R-:W-:Y:S05]  /*61d0*/  EXIT ;  /* 0x000000000000794d */ /* 0x000fea0003800000 */
.L_x_25:
[----:B------:R-:W-:-:S13]  /*61e0*/  ISETP.NE.AND P0, PT, R5, 0x1, PT ;  /* 0x000000010500780c */ /* 0x000fda0003f05270 */
[----:B------:R-:W-:Y:S05]  /*61f0*/  @!P0 BRA `(.L_x_27) ;  /* 0x00000000002c8947 */ /* 0x000fea0003800000 */
[----:B------:R-:W-:-:S13]  /*6200*/  ISETP.NE.AND P0, PT, R5, 0x2, PT ;  /* 0x000000020500780c */ /* 0x000fda0003f05270 */
[----:B------:R-:W-:Y:S05]  /*6210*/  @P0 EXIT ;  /* 0x000000000000094d */ /* 0x000fea0003800000 */
[----:B------:R-:W0:Y:S01]  /*6220*/  LDC.64 R4, c[0x0][0x390] ;  /* 0x0000e400ff047b82 */ /* 0x000e220000000a00 */
[----:B------:R-:W-:-:S04]  /*6230*/  IMAD R3, R2, 0x31, R3 ;  /* 0x0000003102037824 */ /* 0x000fc800078e0203 */
[----:B------:R-:W-:-:S04]  /*6240*/  IMAD R3, R0, 0x7, R3 ;  /* 0x0000000700037824 */ /* 0x000fc800078e0203 */
[----:B0-----:R-:W-:-:S05]  /*6250*/  IMAD.WIDE.U32 R2, R3, 0x4, R4 ;  /* 0x0000000403027825 */ /* 0x001fca00078e0004 */
[----:B------:R-:W-:Y:S04]  /*6260*/  REDG.E.ADD.F32.FTZ.RN.STRONG.GPU desc[UR6][R2.64], R16 ;  /* 0x00000010020079a6 */ /* 0x000fe8000c12f306 */
[----:B------:R-:W-:Y:S04]  /*6270*/  REDG.E.ADD.F32.FTZ.RN.STRONG.GPU desc[UR6][R2.64+0x4], R17 ;  /* 0x00000411020079a6 */ /* 0x000fe8000c12f306 */
[----:B------:R-:W-:Y:S04]  /*6280*/  REDG.E.ADD.F32.FTZ.RN.STRONG.GPU desc[UR6][R2.64+0x1c], R9 ;  /* 0x00001c09020079a6 */ /* 0x000fe8000c12f306 */
[----:B------:R-:W-:Y:S01]  /*6290*/  REDG.E.ADD.F32.FTZ.RN.STRONG.GPU desc[UR6][R2.64+0x20], R21 ;  /* 0x00002015020079a6 */ /* 0x000fe2000c12f306 */
[----:B------:R-:W-:Y:S05]  /*62a0*/  EXIT ;  /* 0x000000000000794d */ /* 0x000fea0003800000 */
.L_x_27:
[----:B------:R-:W0:Y:S01]  /*62b0*/  LDC.64 R4, c[0x0][0x390] ;  /* 0x0000e400ff047b82 */ /* 0x000e220000000a00 */
[----:B------:R-:W-:-:S04]  /*62c0*/  IMAD R3, R2, 0x31, R3 ;  /* 0x0000003102037824 */ /* 0x000fc800078e0203 */
[----:B------:R-:W-:-:S04]  /*62d0*/  IMAD R3, R0, 0x7, R3 ;  /* 0x0000000700037824 */ /* 0x000fc800078e0203 */
[----:B0-----:R-:W-:-:S05]  /*62e0*/  IMAD.WIDE.U32 R4, R3, 0x4, R4 ;  /* 0x0000000403047825 */ /* 0x001fca00078e0004 */
[----:B------:R-:W-:Y:S04]  /*62f0*/  REDG.E.ADD.F32.FTZ.RN.STRONG.GPU desc[UR6][R4.64], R16 ;  /* 0x00000010040079a6 */ /* 0x000fe8000c12f306 */
[----:B------:R-:W-:Y:S01]  /*6300*/  REDG.E.ADD.F32.FTZ.RN.STRONG.GPU desc[UR6][R4.64+0x1c], R9 ;  /* 0x00001c09040079a6 */ /* 0x000fe2000c12f306 */
[----:B------:R-:W-:Y:S05]  /*6310*/  EXIT ;  /* 0x000000000000794d */ /* 0x000fea0003800000 */
.L_x_28:
[----:B------:R-:W-:-:S00]  /*6320*/  BRA `(.L_x_28) ;  /* 0xfffffffc00fc7947 */ /* 0x000fc0000383ffff */
[----:B------:R-:W-:-:S00]  /*6330*/  NOP ;  /* 0x0000000000007918 */ /* 0x000fc00000000000 */
        /* <DEDUP_REMOVED lines=12> */
.L_x_75:


//--------------------- .text.default_function_kernel0 --------------------------
	.section	.text.default_function_kernel0,"ax",@progbits
	.align	128
        .global         default_function_kernel0
        .type           default_function_kernel0,@function
        .size           default_function_kernel0,(.L_x_76 - default_function_kernel0)
        .other          default_function_kernel0,@"STO_CUDA_ENTRY STV_DEFAULT"
default_function_kernel0:
.text.default_function_kernel0:
[----:B------:R-:W-:Y:S01]  /*0000*/  LDC R1, c[0x0][0x37c] ;  /* 0x0000df00ff017b82 */ /* 0x000fe20000000800 */
[----:B------:R-:W0:Y:S07]  /*0010*/  S2R R0, SR_TID.Y ;  /* 0x0000000000007919 */ /* 0x000e2e0000002200 */
[----:B------:R-:W1:Y:S01]  /*0020*/  LDC.64 R8, c[0x0][0x388] ;  /* 0x0000e200ff087b82 */ /* 0x000e620000000a00 */
[----:B------:R-:W-:Y:S01]  /*0030*/  UMOV UR4, 0x400 ;  /* 0x0000040000047882 */ /* 0x000fe20000000000 */
[----:B------:R-:W2:Y:S01]  /*0040*/  LDCU.64 UR8, c[0x0][0x358] ;  /* 0x00006b00ff0877ac */ /* 0x000ea20008000a00 */
[----:B------:R-:W0:Y:S01]  /*0050*/  S2R R4, SR_TID.X ;  /* 0x0000000000047919 */ /* 0x000e220000002100 */
[----:B------:R-:W-:Y:S01]  /*0060*/  UIADD3 UR5, UPT, UPT, UR4, 0x310, URZ ;  /* 0x0000031004057890 */ /* 0x000fe2000fffe0ff */
[----:B------:R-:W3:Y:S03]  /*0070*/  S2R R3, SR_TID.Z ;  /* 0x0000000000037919 */ /* 0x000ee60000002300 */
[----:B------:R-:W4:Y:S01]  /*0080*/  S2UR UR6, SR_CgaCtaId ;  /* 0x00000000000679c3 */ /* 0x000f220000008800 */
[----:B------:R-:W5:Y:S01]  /*0090*/  S2R R2, SR_CTAID.Z ;  /* 0x0000000000027919 */ /* 0x000f620000002700 */
[----:B----4-:R-:W-:-:S02]  /*00a0*/  ULEA UR5, UR6, UR5, 0x18 ;  /* 0x0000000506057291 */ /* 0x010fc4000f8ec0ff */
[----:B------:R-:W-:Y:S01]  /*00b0*/  ULEA UR4, UR6, UR4, 0x18 ;  /* 0x0000000406047291 */ /* 0x000fe2000f8ec0ff */
[----:B0-----:R-:W-:-:S04]  /*00c0*/  IMAD R5, R0, 0x6, R4 ;  /* 0x0000000600057824 */ /* 0x001fc800078e0204 */
[--C-:B---3--:R-:W-:Y:S01]  /*00d0*/  IMAD R16, R3, 0x28, R5.reuse ;  /* 0x0000002803107824 */ /* 0x108fe200078e0205 */
[----:B------:R-:W-:Y:S01]  /*00e0*/  ISETP.GT.U32.AND P0, PT, R5, 0x27, PT ;  /* 0x000000270500780c */ /* 0x000fe20003f04070 */
[----:B------:R-:W-:-:S03]  /*00f0*/  IMAD R10, R0, -0x5, R5 ;  /* 0xfffffffb000a7824 */ /* 0x000fc600078e0205 */
[----:B------:R-:W-:Y:S02]  /*0100*/  PRMT R7, R16, 0x9910, RZ ;  /* 0x0000991010077816 */ /* 0x000fe400000000ff */
[----:B------:R-:W-:Y:S02]  /*0110*/  ISETP.GT.U32.AND P3, PT, R10, 0x3, PT ;  /* 0x000000030a00780c */ /* 0x000fe40003f64070 */
[C---:B------:R-:W-:Y:S01]  /*0120*/  ISETP.GT.U32.OR P0, PT, R4.reuse, 0x5, P0 ;  /* 0x000000050400780c */ /* 0x040fe20000704470 */
[C---:B------:R-:W-:Y:S01]  /*0130*/  IMAD R6, R7.reuse, 0x4f, RZ ;  /* 0x0000004f07067824 */ /* 0x040fe200078e02ff */
[----:B------:R-:W-:Y:S01]  /*0140*/  ISETP.NE.OR P3, PT, R4, RZ, P3 ;  /* 0x000000ff0400720c */ /* 0x000fe20001f65670 */
[----:B------:R-:W-:Y:S01]  /*0150*/  IMAD R7, R7, 0x25, RZ ;  /* 0x0000002507077824 */ /* 0x000fe200078e02ff */
[----:B------:R-:W-:Y:S01]  /*0160*/  ISETP.GT.U32.OR P0, PT, R16, 0xc3, P0 ;  /* 0x000000c31000780c */ /* 0x000fe20000704470 */
[----:B------:R-:W-:Y:S01]  /*0170*/  IMAD R4, R3, 0x28, R4 ;  /* 0x0000002803047824 */ /* 0x000fe200078e0204 */
[----:B------:R-:W-:-:S02]  /*0180*/  LOP3.LUT R6, R6, 0xffff, RZ, 0xc0, !PT ;  /* 0x0000ffff06067812 */ /* 0x000fc400078ec0ff */
[----:B------:R-:W-:Y:S01]  /*0190*/  LOP3.LUT R7, R7, 0xffff, RZ, 0xc0, !PT ;  /* 0x0000ffff07077812 */ /* 0x000fe200078ec0ff */
[----:B------:R-:W-:Y:S01]  /*01a0*/  IMAD R23, R0, 0x6, R4 ;  /* 0x0000000600177824 */ /* 0x000fe200078e0204 */
[----:B------:R-:W-:Y:S02]  /*01b0*/  SHF.R.U32.HI R11, RZ, 0x8, R6 ;  /* 0x00000008ff0b7819 */ /* 0x000fe40000011606 */
[----:B------:R-:W-:Y:S02]  /*01c0*/  SHF.R.U32.HI R13, RZ, 0x8, R7 ;  /* 0x00000008ff0d7819 */ /* 0x000fe40000011607 */
[----:B------:R-:W-:Y:S02]  /*01d0*/  IADD3 R7, PT, PT, RZ, -R11, RZ ;  /* 0x8000000bff077210 */ /* 0x000fe40007ffe0ff */
[----:B------:R-:W-:Y:S02]  /*01e0*/  IADD3 R15, PT, PT, RZ, -R13, RZ ;  /* 0x8000000dff0f7210 */ /* 0x000fe40007ffe0ff */
[----:B------:R-:W-:-:S02]  /*01f0*/  PRMT R7, R7, 0x7710, RZ ;  /* 0x0000771007077816 */ /* 0x000fc400000000ff */
[----:B------:R-:W-:-:S03]  /*0200*/  PRMT R15, R15, 0x7710, RZ ;  /* 0x000077100f0f7816 */ /* 0x000fc600000000ff */
[C---:B------:R-:W-:Y:S01]  /*0210*/  IMAD.IADD R12, R16.reuse, 0x1, R7 ;  /* 0x00000001100c7824 */ /* 0x040fe200078e0207 */
[----:B------:R-:W-:Y:S01]  /*0220*/  IADD3 R14, PT, PT, R16, R15, RZ ;  /* 0x0000000f100e7210 */ /* 0x000fe20007ffe0ff */
[----:B------:R-:W-:Y:S01]  /*0230*/  IMAD R15, R3, 0x4, R10 ;  /* 0x00000004030f7824 */ /* 0x000fe200078e020a */
[----:B------:R-:W0:Y:S01]  /*0240*/  LDC.64 R6, c[0x0][0x380] ;  /* 0x0000e000ff067b82 */ /* 0x000e220000000a00 */
[----:B------:R-:W-:Y:S02]  /*0250*/  LEA.HI R10, R10, R3, RZ, 0x1e ;  /* 0x000000030a0a7211 */ /* 0x000fe400078ff0ff */
[----:B------:R-:W-:Y:S02]  /*0260*/  LOP3.LUT R14, R14, 0xfe, RZ, 0xc0, !PT ;  /* 0x000000fe0e0e7812 */ /* 0x000fe400078ec0ff */
[----:B------:R-:W-:Y:S02]  /*0270*/  LOP3.LUT R12, R12, 0xfe, RZ, 0xc0, !PT ;  /* 0x000000fe0c0c7812 */ /* 0x000fe400078ec0ff */
[----:B------:R-:W-:Y:S01]  /*0280*/  LEA.HI R14, R14, R13, RZ, 0x1f ;  /* 0x0000000d0e0e7211 */ /* 0x000fe200078ff8ff */
[----:B------:R-:W-:Y:S01]  /*0290*/  HFMA2 R13, -RZ, RZ, 0, 0 ;  /* 0x00000000ff0d7431 */ /* 0x000fe200000001ff */
[----:B------:R-:W-:Y:S01]  /*02a0*/  ISETP.GT.U32.AND P1, PT, R15, 0x13, PT ;  /* 0x000000130f00780c */ /* 0x000fe20003f24070 */
[----:B-----5:R-:W-:Y:S01]  /*02b0*/  IMAD R15, R2, 0x5, R3 ;  /* 0x00000005020f7824 */ /* 0x020fe200078e0203 */
[----:B------:R-:W-:-:S02]  /*02c0*/  LEA.HI R12, R12, R11, RZ, 0x1f ;  /* 0x0000000b0c0c7211 */ /* 0x000fc400078ff8ff */
[----:B------:R-:W-:Y:S01]  /*02d0*/  LOP3.LUT R14, R14, 0xfc, RZ, 0xc0, !PT ;  /* 0x000000fc0e0e7812 */ /* 0x000fe200078ec0ff */
[----:B------:R-:W-:Y:S01]  /*02e0*/  IMAD R11, R15, 0xc0, R0 ;  /* 0x000000c00f0b7824 */ /* 0x000fe200078e0200 */
[----:B------:R-:W-:Y:S02]  /*02f0*/  LOP3.LUT R12, R12, 0xe0, RZ, 0xc0, !PT ;  /* 0x000000e00c0c7812 */ /* 0x000fe400078ec0ff */
[----:B------:R-:W-:Y:S01]  /*0300*/  SHF.R.U32.HI R14, RZ, 0x2, R14 ;  /* 0x00000002ff0e7819 */ /* 0x000fe2000001160e */
[----:B------:R-:W-:Y:S01]  /*0310*/  IMAD R11, R11, 0x9, RZ ;  /* 0x000000090b0b7824 */ /* 0x000fe200078e02ff */
[----:B------:R-:W-:Y:S02]  /*0320*/  SHF.R.U32.HI R12, RZ, 0x5, R12 ;  /* 0x00000005ff0c7819 */ /* 0x000fe4000001160c */
[----:B------:R-:W-:Y:S01]  /*0330*/  PRMT R14, R14, 0x9910, RZ ;  /* 0x000099100e0e7816 */ /* 0x000fe200000000ff */
[----:B-1----:R-:W-:Y:S01]  /*0340*/  IMAD.WIDE.U32 R8, R11, 0x4, R8 ;  /* 0x000000040b087825 */ /* 0x002fe200078e0008 */
[----:B------:R-:W-:-:S02]  /*0350*/  PRMT R11, R12, 0x9910, RZ ;  /* 0x000099100c0b7816 */ /* 0x000fc400000000ff */
[----:B------:R-:W-:Y:S01]  /*0360*/  MOV R12, R14 ;  /* 0x0000000e000c7202 */ /* 0x000fe20000000f00 */
[----:B0-----:R-:W-:Y:S01]  /*0370*/  IMAD.WIDE.U32 R22, R23, 0x4, R6 ;  /* 0x0000000417167825 */ /* 0x001fe200078e0006 */
[----:B------:R-:W-:Y:S02]  /*0380*/  IADD3 R20, P2, PT, R8, 0x10, RZ ;  /* 0x0000001008147810 */ /* 0x000fe40007f5e0ff */
[----:B------:R-:W-:Y:S01]  /*0390*/  ISETP.GT.U32.OR P4, PT, R10, 0x4, P1 ;  /* 0x000000040a00780c */ /* 0x000fe20000f84470 */
[----:B------:R-:W-:Y:S02]  /*03a0*/  IMAD R7, R12, 0x7, RZ ;  /* 0x000000070c077824 */ /* 0x000fe400078e02ff */
[----:B------:R-:W-:Y:S01]  /*03b0*/  IMAD R6, R11, 0x31, RZ ;  /* 0x000000310b067824 */ /* 0x000fe200078e02ff */
[----:B------:R-:W-:Y:S01]  /*03c0*/  PLOP3.LUT P3, PT, P4, P3, PT, 0xf8, 0x8f ;  /* 0x00000000008f781c */ /* 0x000fe20002767f70 */
[----:B------:R-:W-:Y:S01]  /*03d0*/  IMAD.X R21, RZ, RZ, R9, P2 ;  /* 0x000000ffff157224 */ /* 0x000fe200010e0609 */
[----:B------:R-:W-:-:S02]  /*03e0*/  IADD3 R7, PT, PT, RZ, -R7, RZ ;  /* 0x80000007ff077210 */ /* 0x000fc40007ffe0ff */
[----:B------:R-:W-:Y:S02]  /*03f0*/  IADD3 R6, PT, PT, RZ, -R6, RZ ;  /* 0x80000006ff067210 */ /* 0x000fe40007ffe0ff */
[----:B------:R-:W-:Y:S02]  /*0400*/  PRMT R17, R7, 0x7710, RZ ;  /* 0x0000771007117816 */ /* 0x000fe400000000ff */
[----:B------:R-:W-:Y:S02]  /*0410*/  PRMT R7, R6, 0x7710, RZ ;  /* 0x0000771006077816 */ /* 0x000fe400000000ff */
[----:B------:R-:W-:Y:S01]  /*0420*/  IADD3 R6, PT, PT, R5, R0, RZ ;  /* 0x0000000005067210 */ /* 0x000fe20007ffe0ff */
[C---:B------:R-:W-:Y:S01]  /*0430*/  IMAD.IADD R17, R16.reuse, 0x1, R17 ;  /* 0x0000000110117824 */ /* 0x040fe200078e0211 */
[----:B------:R-:W-:Y:S01]  /*0440*/  IADD3 R18, PT, PT, R16, R7, RZ ;  /* 0x0000000710127210 */ /* 0x000fe20007ffe0ff */
[C---:B------:R-:W-:Y:S01]  /*0450*/  IMAD R7, R3.reuse, 0x4, R0 ;  /* 0x0000000403077824 */ /* 0x040fe200078e0200 */
[----:B------:R-:W-:-:S02]  /*0460*/  LEA R5, R3, UR5, 0x4 ;  /* 0x0000000503057c11 */ /* 0x000fc4000f8e20ff */
[----:B------:R-:W-:Y:S02]  /*0470*/  LOP3.LUT P1, R17, R17, 0xff, RZ, 0xc0, !PT ;  /* 0x000000ff11117812 */ /* 0x000fe4000782c0ff */
[----:B------:R-:W-:Y:S02]  /*0480*/  LOP3.LUT R18, R18, 0xff, RZ, 0xc0, !PT ;  /* 0x000000ff12127812 */ /* 0x000fe400078ec0ff */
[----:B------:R-:W-:Y:S02]  /*0490*/  ISETP.GE.U32.AND P2, PT, R17, 0x6, PT ;  /* 0x000000061100780c */ /* 0x000fe40003f46070 */
[C---:B------:R-:W-:Y:S02]  /*04a0*/  ISETP.LT.U32.OR P4, PT, R18.reuse, 0x7, !P1 ;  /* 0x000000071200780c */ /* 0x040fe40004f81470 */
[C---:B------:R-:W-:Y:S02]  /*04b0*/  ISETP.GT.U32.AND P5, PT, R18.reuse, 0x6, !P2 ;  /* 0x000000061200780c */ /* 0x040fe400057a4070 */
[----:B------:R-:W-:-:S02]  /*04c0*/  ISETP.GT.U32.OR P1, PT, R18, 0x29, !P1 ;  /* 0x000000291200780c */ /* 0x000fc40004f24470 */
[----:B------:R-:W-:Y:S02]  /*04d0*/  ISETP.LT.U32.AND P2, PT, R18, 0x2a, !P2 ;  /* 0x0000002a1200780c */ /* 0x000fe40005741070 */
[----:B------:R-:W-:Y:S02]  /*04e0*/  LEA R7, R7, UR5, 0x2 ;  /* 0x0000000507077c11 */ /* 0x000fe4000f8e10ff */
[----:B------:R-:W-:Y:S02]  /*04f0*/  LEA R16, R16, UR4, 0x2 ;  /* 0x0000000410107c11 */ /* 0x000fe4000f8e10ff */
[----:B------:R-:W-:Y:S01]  /*0500*/  LEA R6, R6, UR4, 0x2 ;  /* 0x0000000406067c11 */ /* 0x000fe2000f8e10ff */
[----:B--2---:R-:W-:-:S06]  /*0510*/  UMOV UR4, URZ ;  /* 0x000000ff00047c82 */ /* 0x004fcc0008000000 */
.L_x_73:
[----:B------:R-:W-:Y:S06]  /*0520*/  BAR.SYNC.DEFER_BLOCKING 0x0 ;  /* 0x0000000000007b1d */ /* 0x000fec0000010000 */
[----:B------:R-:W-:Y:S04]  /*0530*/  BSSY.RECONVERGENT B0, `(.L_x_29) ;  /* 0x0000008000007945 */ /* 0x000fe80003800200 */
[----:B------:R-:W-:Y:S05]  /*0540*/  @P0 BRA `(.L_x_30) ;  /* 0x0000000000180947 */ /* 0x000fea0003800000 */
[----:B------:R-:W-:Y:S01]  /*0550*/  BSSY.RECONVERGENT B1, `(.L_x_31) ;  /* 0x0000004000017945 */ /* 0x000fe20003800200 */
[----:B------:R-:W-:-:S03]  /*0560*/  HFMA2 R9, -RZ, RZ, 0, 0 ;  /* 0x00000000ff097431 */ /* 0x000fc600000001ff */
[----:B------:R-:W-:Y:S05]  /*0570*/  @P4 BRA `(.L_x_32) ;  /* 0x0000000000044947 */ /* 0x000fea0003800000 */
[----:B------:R0:W5:Y:S02]  /*0580*/  LDG.E.CONSTANT R9, desc[UR8][R22.64+-0x20] ;  /* 0xffffe00816097981 */ /* 0x000164000c1e9900 */
.L_x_32:
[----:B------:R-:W-:Y:S05]  /*0590*/  BSYNC.RECONVERGENT B1 ;  /* 0x0000000000017941 */ /* 0x000fea0003800200 */
.L_x_31:
[----:B-----5:R1:W-:Y:S02]  /*05a0*/  STS [R16], R9 ;  /* 0x0000000910007388 */ /* 0x0203e40000000800 */
.L_x_30:
[----:B------:R-:W-:Y:S05]  /*05b0*/  BSYNC.RECONVERGENT B0 ;  /* 0x0000000000007941 */ /* 0x000fea0003800200 */
.L_x_29:
[----:B------:R-:W-:Y:S04]  /*05c0*/  BSSY.RECONVERGENT B0, `(.L_x_33) ;  /* 0x0000004000007945 */ /* 0x000fe80003800200 */
[----:B------:R-:W-:Y:S05]  /*05d0*/  @P3 BRA `(.L_x_34) ;  /* 0x0000000000083947 */ /* 0x000fea0003800000 */
[----:B------:R-:W2:Y:S04]  /*05e0*/  LDG.E.CONSTANT R8, desc[UR8][R20.64+-0x10] ;  /* 0xfffff00814087981 */ /* 0x000ea8000c1e9900 */
[----:B--2---:R2:W-:Y:S02]  /*05f0*/  STS [R7], R8 ;  /* 0x0000000807007388 */ /* 0x0045e40000000800 */
.L_x_34:
[----:B------:R-:W-:Y:S05]  /*0600*/  BSYNC.RECONVERGENT B0 ;  /* 0x0000000000007941 */ /* 0x000fea0003800200 */
.L_x_33:
[----:B------:R-:W-:Y:S06]  /*0610*/  BAR.SYNC.DEFER_BLOCKING 0x0 ;  /* 0x0000000000007b1d */ /* 0x000fec0000010000 */
[----:B------:R-:W-:Y:S01]  /*0620*/  BSSY.RECONVERGENT B0, `(.L_x_35) ;  /* 0x0000013000007945 */ /* 0x000fe20003800200 */
[----:B------:R-:W-:Y:S04]  /*0630*/  LDS R12, [R6] ;  /* 0x00000000060c7984 */ /* 0x000fe80000000800 */
[----:B-12---:R-:W1:Y:S04]  /*0640*/  LDS.128 R8, [R5] ;  /* 0x0000000005087984 */ /* 0x006e680000000c00 */
[----:B------:R-:W2:Y:S04]  /*0650*/  LDS R15, [R6+0xc4] ;  /* 0x0000c400060f7984 */ /* 0x000ea80000000800 */
[----:B------:R-:W3:Y:S04]  /*0660*/  LDS R14, [R6+0x188] ;  /* 0x00018800060e7984 */ /* 0x000ee80000000800 */
[----:B------:R-:W4:Y:S01]  /*0670*/  LDS R19, [R6+0x24c] ;  /* 0x00024c0006137984 */ /* 0x000f220000000800 */
[----:B-1----:R-:W-:-:S04]  /*0680*/  FFMA R8, R12, R8, R13 ;  /* 0x000000080c087223 */ /* 0x002fc8000000000d */
[----:B--2---:R-:W-:-:S04]  /*0690*/  FFMA R9, R15, R9, R8 ;  /* 0x000000090f097223 */ /* 0x004fc80000000008 */
[----:B---3--:R-:W-:-:S04]  /*06a0*/  FFMA R10, R14, R10, R9 ;  /* 0x0000000a0e0a7223 */ /* 0x008fc80000000009 */
[----:B----4-:R-:W-:Y:S01]  /*06b0*/  FFMA R14, R19, R11, R10 ;  /* 0x0000000b130e7223 */ /* 0x010fe2000000000a */
[----:B------:R-:W-:Y:S06]  /*06c0*/  BAR.SYNC.DEFER_BLOCKING 0x0 ;  /* 0x0000000000007b1d */ /* 0x000fec0000010000 */
[----:B------:R-:W-:Y:S05]  /*06d0*/  @P0 BRA `(.L_x_36) ;  /* 0x00000000001c0947 */ /* 0x000fea0003800000 */
[----:B------:R-:W-:Y:S01]  /*06e0*/  ISETP.GE.U32.AND P6, PT, R18, 0x7, PT ;  /* 0x000000071200780c */ /* 0x000fe20003fc6070 */
[----:B------:R-:W-:Y:S01]  /*06f0*/  BSSY.RECONVERGENT B1, `(.L_x_37) ;  /* 0x0000004000017945 */ /* 0x000fe20003800200 */
[----:B------:R-:W-:-:S11]  /*0700*/  IMAD.MOV.U32 R9, RZ, RZ, RZ ;  /* 0x000000ffff097224 */ /* 0x000fd600078e00ff */
[----:B------:R-:W-:Y:S05]  /*0710*/  @!P6 BRA `(.L_x_38) ;  /* 0x000000000004e947 */ /* 0x000fea0003800000 */
[----:B------:R1:W5:Y:S02]  /*0720*/  LDG.E.CONSTANT R9, desc[UR8][R22.64+-0x1c] ;  /* 0xffffe40816097981 */ /* 0x000364000c1e9900 */
.L_x_38:
[----:B------:R-:W-:Y:S05]  /*0730*/  BSYNC.RECONVERGENT B1 ;  /* 0x0000000000017941 */ /* 0x000fea0003800200 */
.L_x_37:
[----:B-----5:R2:W-:Y:S02]  /*0740*/  STS [R16], R9 ;  /* 0x0000000910007388 */ /* 0x0205e40000000800 */
.L_x_36:
[----:B------:R-:W-:Y:S05]  /*0750*/  BSYNC.RECONVERGENT B0 ;  /* 0x0000000000007941 */ /* 0x000fea0003800200 */
.L_x_35:
[----:B------:R-:W-:Y:S04]  /*0760*/  BSSY.RECONVERGENT B0, `(.L_x_39) ;  /* 0x0000004000007945 */ /* 0x000fe80003800200 */
[----:B------:R-:W-:Y:S05]  /*0770*/  @P3 BRA `(.L_x_40) ;  /* 0x0000000000083947 */ /* 0x000fea0003800000 */
[----:B------:R-:W3:Y:S04]  /*0780*/  LDG.E.CONSTANT R8, desc[UR8][R20.64+-0xc] ;  /* 0xfffff40814087981 */ /* 0x000ee8000c1e9900 */
[----:B---3--:R3:W-:Y:S02]  /*0790*/  STS [R7], R8 ;  /* 0x0000000807007388 */ /* 0x0087e40000000800 */
.L_x_40:
[----:B------:R-:W-:Y:S05]  /*07a0*/  BSYNC.RECONVERGENT B0 ;  /* 0x0000000000007941 */ /* 0x000fea0003800200 */
.L_x_39:
[----:B------:R-:W-:Y:S06]  /*07b0*/  BAR.SYNC.DEFER_BLOCKING 0x0 ;  /* 0x0000000000007b1d */ /* 0x000fec0000010000 */
[----:B------:R-:W-:Y:S01]  /*07c0*/  BSSY.RECONVERGENT B0, `(.L_x_41) ;  /* 0x0000012000007945 */ /* 0x000fe20003800200 */
[----:B------:R-:W-:Y:S04]  /*07d0*/  LDS R13, [R6] ;  /* 0x00000000060d7984 */ /* 0x000fe80000000800 */
[----:B--23--:R-:W2:Y:S04]  /*07e0*/  LDS.128 R8, [R5] ;  /* 0x0000000005087984 */ /* 0x00cea80000000c00 */
[----:B------:R-:W3:Y:S04]  /*07f0*/  LDS R15, [R6+0xc4] ;  /* 0x0000c400060f7984 */ /* 0x000ee80000000800 */
[----:B------:R-:W4:Y:S04]  /*0800*/  LDS R12, [R6+0x188] ;  /* 0x00018800060c7984 */ /* 0x000f280000000800 */
[----:B------:R-:W5:Y:S01]  /*0810*/  LDS R19, [R6+0x24c] ;  /* 0x00024c0006137984 */ /* 0x000f620000000800 */
[----:B--2---:R-:W-:-:S04]  /*0820*/  FFMA R8, R13, R8, R14 ;  /* 0x000000080d087223 */ /* 0x004fc8000000000e */
[----:B---3--:R-:W-:-:S04]  /*0830*/  FFMA R9, R15, R9, R8 ;  /* 0x000000090f097223 */ /* 0x008fc80000000008 */
[----:B----4-:R-:W-:-:S04]  /*0840*/  FFMA R10, R12, R10, R9 ;  /* 0x0000000a0c0a7223 */ /* 0x010fc80000000009 */
[----:B-----5:R-:W-:Y:S01]  /*0850*/  FFMA R14, R19, R11, R10 ;  /* 0x0000000b130e7223 */ /* 0x020fe2000000000a */
[----:B------:R-:W-:Y:S06]  /*0860*/  BAR.SYNC.DEFER_BLOCKING 0x0 ;  /* 0x0000000000007b1d */ /* 0x000fec0000010000 */
[----:B------:R-:W-:Y:S05]  /*0870*/  @P0 BRA `(.L_x_42) ;  /* 0x0000000000180947 */ /* 0x000fea0003800000 */
[----:B------:R-:W-:Y:S01]  /*0880*/  BSSY.RECONVERGENT B1, `(.L_x_43) ;  /* 0x0000004000017945 */ /* 0x000fe20003800200 */
[----:B------:R-:W-:-:S03]  /*0890*/  MOV R9, RZ ;  /* 0x000000ff00097202 */ /* 0x000fc60000000f00 */
[----:B------:R-:W-:Y:S05]  /*08a0*/  @!P5 BRA `(.L_x_44) ;  /* 0x000000000004d947 */ /* 0x000fea0003800000 */
[----:B------:R2:W5:Y:S02]  /*08b0*/  LDG.E.CONSTANT R9, desc[UR8][R22.64+-0x18] ;  /* 0xffffe80816097981 */ /* 0x000564000c1e9900 */
.L_x_44:
[----:B------:R-:W-:Y:S05]  /*08c0*/  BSYNC.RECONVERGENT B1 ;  /* 0x0000000000017941 */ /* 0x000fea0003800200 */
.L_x_43:
[----:B-----5:R3:W-:Y:S02]  /*08d0*/  STS [R16], R9 ;  /* 0x0000000910007388 */ /* 0x0207e40000000800 */
.L_x_42:
[----:B------:R-:W-:Y:S05]  /*08e0*/  BSYNC.RECONVERGENT B0 ;  /* 0x0000000000007941 */ /* 0x000fea0003800200 */
.L_x_41:
[----:B------:R-:W-:Y:S04]  /*08f0*/  BSSY.RECONVERGENT B0, `(.L_x_45) ;  /* 0x0000004000007945 */ /* 0x000fe80003800200 */
[----:B------:R-:W-:Y:S05]  /*0900*/  @P3 BRA `(.L_x_46) ;  /* 0x0000000000083947 */ /* 0x000fea0003800000 */
[----:B------:R-:W4:Y:S04]  /*0910*/  LDG.E.CONSTANT R8, desc[UR8][R20.64+-0x8] ;  /* 0xfffff80814087981 */ /* 0x000f28000c1e9900 */
[----:B----4-:R4:W-:Y:S02]  /*0920*/  STS [R7], R8 ;  /* 0x0000000807007388 */ /* 0x0109e40000000800 */
.L_x_46:
[----:B------:R-:W-:Y:S05]  /*0930*/  BSYNC.RECONVERGENT B0 ;  /* 0x0000000000007941 */ /* 0x000fea0003800200 */
.L_x_45:
[----:B------:R-:W-:Y:S06]  /*0940*/  BAR.SYNC.DEFER_BLOCKING 0x0 ;  /* 0x0000000000007b1d */ /* 0x000fec0000010000 */
[----:B------:R-:W-:Y:S01]  /*0950*/  BSSY.RECONVERGENT B0, `(.L_x_47) ;  /* 0x0000013000007945 */ /* 0x000fe20003800200 */
[----:B------:R-:W-:Y:S04]  /*0960*/  LDS R13, [R6] ;  /* 0x00000000060d7984 */ /* 0x000fe80000000800 */
[----:B---34-:R-:W3:Y:S04]  /*0970*/  LDS.128 R8, [R5] ;  /* 0x0000000005087984 */ /* 0x018ee80000000c00 */
[----:B------:R-:W4:Y:S04]  /*0980*/  LDS R15, [R6+0xc4] ;  /* 0x0000c400060f7984 */ /* 0x000f280000000800 */
[----:B------:R-:W5:Y:S04]  /*0990*/  LDS R12, [R6+0x188] ;  /* 0x00018800060c7984 */ /* 0x000f680000000800 */
[----:B------:R-:W0:Y:S01]  /*09a0*/  LDS R19, [R6+0x24c] ;  /* 0x00024c0006137984 */ /* 0x000e220000000800 */
[----:B---3--:R-:W-:-:S04]  /*09b0*/  FFMA R8, R13, R8, R14 ;  /* 0x000000080d087223 */ /* 0x008fc8000000000e */
[----:B----4-:R-:W-:-:S04]  /*09c0*/  FFMA R9, R15, R9, R8 ;  /* 0x000000090f097223 */ /* 0x010fc80000000008 */
[----:B-----5:R-:W-:-:S04]  /*09d0*/  FFMA R10, R12, R10, R9 ;  /* 0x0000000a0c0a7223 */ /* 0x020fc80000000009 */
[----:B0-----:R-:W-:Y:S01]  /*09e0*/  FFMA R14, R19, R11, R10 ;  /* 0x0000000b130e7223 */ /* 0x001fe2000000000a */
[----:B------:R-:W-:Y:S06]  /*09f0*/  BAR.SYNC.DEFER_BLOCKING 0x0 ;  /* 0x0000000000007b1d */ /* 0x000fec0000010000 */
[----:B------:R-:W-:Y:S05]  /*0a00*/  @P0 BRA `(.L_x_48) ;  /* 0x00000000001c0947 */ /* 0x000fea0003800000 */
[----:B------:R-:W-:Y:S01]  /*0a10*/  ISETP.NE.AND P6, PT, R17, RZ, PT ;  /* 0x000000ff1100720c */ /* 0x000fe20003fc5270 */
[----:B------:R-:W-:Y:S01]  /*0a20*/  BSSY.RECONVERGENT B1, `(.L_x_49) ;  /* 0x0000004000017945 */ /* 0x000fe20003800200 */
[----:B------:R-:W-:-:S11]  /*0a30*/  HFMA2 R9, -RZ, RZ, 0, 0 ;  /* 0x00000000ff097431 */ /* 0x000fd600000001ff */
[----:B------:R-:W-:Y:S05]  /*0a40*/  @!P6 BRA `(.L_x_50) ;  /* 0x000000000004e947 */ /* 0x000fea0003800000 */
[----:B------:R0:W5:Y:S02]  /*0a50*/  LDG.E.CONSTANT R9, desc[UR8][R22.64+-0x4] ;  /* 0xfffffc0816097981 */ /* 0x000164000c1e9900 */
.L_x_50:
[----:B------:R-:W-:Y:S05]  /*0a60*/  BSYNC.RECONVERGENT B1 ;  /* 0x0000000000017941 */ /* 0x000fea0003800200 */
.L_x_49:
[----:B-----5:R3:W-:Y:S02]  /*0a70*/  STS [R16], R9 ;  /* 0x0000000910007388 */ /* 0x0207e40000000800 */
.L_x_48:
[----:B------:R-:W-:Y:S05]  /*0a80*/  BSYNC.RECONVERGENT B0 ;  /* 0x0000000000007941 */ /* 0x000fea0003800200 */
.L_x_47:
[----:B------:R-:W4:Y:S04]  /*0a90*/  @!P3 LDG.E.CONSTANT R12, desc[UR8][R20.64+-0x4] ;  /* 0xfffffc08140cb981 */ /* 0x000f28000c1e9900 */
[----:B------:R-:W5:Y:S04]  /*0aa0*/  @!P0 LDG.E.CONSTANT R25, desc[UR8][R22.64] ;  /* 0x0000000816198981 */ /* 0x000f68000c1e9900 */
[----:B------:R-:W2:Y:S01]  /*0ab0*/  @!P3 LDG.E.CONSTANT R28, desc[UR8][R20.64] ;  /* 0x00000008141cb981 */ /* 0x000ea2000c1e9900 */
[----:B------:R-:W-:Y:S03]  /*0ac0*/  BSSY.RECONVERGENT B0, `(.L_x_51) ;  /* 0x0000022000007945 */ /* 0x000fe60003800200 */
[----:B----4-:R-:W-:Y:S01]  /*0ad0*/  @!P3 STS [R7], R12 ;  /* 0x0000000c0700b388 */ /* 0x010fe20000000800 */
[----:B------:R-:W-:Y:S06]  /*0ae0*/  BAR.SYNC.DEFER_BLOCKING 0x0 ;  /* 0x0000000000007b1d */ /* 0x000fec0000010000 */
[----:B------:R-:W-:Y:S04]  /*0af0*/  LDS R13, [R6] ;  /* 0x00000000060d7984 */ /* 0x000fe80000000800 */
[----:B---3--:R-:W3:Y:S04]  /*0b00*/  LDS.128 R8, [R5] ;  /* 0x0000000005087984 */ /* 0x008ee80000000c00 */
[----:B------:R-:W4:Y:S04]  /*0b10*/  LDS R15, [R6+0xc4] ;  /* 0x0000c400060f7984 */ /* 0x000f280000000800 */
[----:B------:R-:W0:Y:S01]  /*0b20*/  LDS R19, [R6+0x188] ;  /* 0x0001880006137984 */ /* 0x000e220000000800 */
[----:B---3--:R-:W-:-:S04]  /*0b30*/  FFMA R8, R13, R8, R14 ;  /* 0x000000080d087223 */ /* 0x008fc8000000000e */
[----:B----4-:R-:W-:Y:S02]  /*0b40*/  FFMA R26, R15, R9, R8 ;  /* 0x000000090f1a7223 */ /* 0x010fe40000000008 */
[----:B------:R-:W3:Y:S02]  /*0b50*/  LDS R8, [R6+0x24c] ;  /* 0x00024c0006087984 */ /* 0x000ee40000000800 */
[----:B0-----:R-:W-:Y:S01]  /*0b60*/  FFMA R19, R19, R10, R26 ;  /* 0x0000000a13137223 */ /* 0x001fe2000000001a */
[----:B------:R-:W-:Y:S06]  /*0b70*/  BAR.SYNC.DEFER_BLOCKING 0x0 ;  /* 0x0000000000007b1d */ /* 0x000fec0000010000 */
[----:B-----5:R-:W-:Y:S04]  /*0b80*/  @!P0 STS [R16], R25 ;  /* 0x0000001910008388 */ /* 0x020fe80000000800 */
[----:B--2---:R-:W-:Y:S01]  /*0b90*/  @!P3 STS [R7], R28 ;  /* 0x0000001c0700b388 */ /* 0x004fe20000000800 */
[----:B------:R-:W-:Y:S01]  /*0ba0*/  BAR.SYNC.DEFER_BLOCKING 0x0 ;  /* 0x0000000000007b1d */ /* 0x000fe20000010000 */
[----:B---3--:R-:W-:-:S05]  /*0bb0*/  FFMA R8, R8, R11, R19 ;  /* 0x0000000b08087223 */ /* 0x008fca0000000013 */
[----:B------:R-:W-:Y:S04]  /*0bc0*/  LDS R9, [R6] ;  /* 0x0000000006097984 */ /* 0x000fe80000000800 */
[----:B------:R-:W0:Y:S04]  /*0bd0*/  LDS.128 R12, [R5] ;  /* 0x00000000050c7984 */ /* 0x000e280000000c00 */
[----:B------:R-:W2:Y:S04]  /*0be0*/  LDS R24, [R6+0xc4] ;  /* 0x0000c40006187984 */ /* 0x000ea80000000800 */
[----:B------:R-:W3:Y:S04]  /*0bf0*/  LDS R10, [R6+0x188] ;  /* 0x00018800060a7984 */ /* 0x000ee80000000800 */
[----:B------:R-:W4:Y:S01]  /*0c00*/  LDS R27, [R6+0x24c] ;  /* 0x00024c00061b7984 */ /* 0x000f220000000800 */
[----:B0-----:R-:W-:-:S04]  /*0c10*/  FFMA R9, R9, R12, R8 ;  /* 0x0000000c09097223 */ /* 0x001fc80000000008 */
[----:B--2---:R-:W-:-:S04]  /*0c20*/  FFMA R9, R24, R13, R9 ;  /* 0x0000000d18097223 */ /* 0x004fc80000000009 */
[----:B---3--:R-:W-:-:S04]  /*0c30*/  FFMA R10, R10, R14, R9 ;  /* 0x0000000e0a0a7223 */ /* 0x008fc80000000009 */
[----:B----4-:R-:W-:Y:S01]  /*0c40*/  FFMA R14, R27, R15, R10 ;  /* 0x0000000f1b0e7223 */ /* 0x010fe2000000000a */
[----:B------:R-:W-:Y:S06]  /*0c50*/  BAR.SYNC.DEFER_BLOCKING 0x0 ;  /* 0x0000000000007b1d */ /* 0x000fec0000010000 */
[----:B------:R-:W-:Y:S05]  /*0c60*/  @P0 BRA `(.L_x_52) ;  /* 0x00000000001c0947 */ /* 0x000fea0003800000 */
[----:B------:R-:W-:Y:S01]  /*0c70*/  ISETP.GT.U32.AND P6, PT, R17, 0x5, PT ;  /* 0x000000051100780c */ /* 0x000fe20003fc4070 */
[----:B------:R-:W-:Y:S01]  /*0c80*/  BSSY.RECONVERGENT B1, `(.L_x_53) ;  /* 0x0000004000017945 */ /* 0x000fe20003800200 */
[----:B------:R-:W-:-:S11]  /*0c90*/  IMAD.MOV.U32 R9, RZ, RZ, RZ ;  /* 0x000000ffff097224 */ /* 0x000fd600078e00ff */
[----:B------:R-:W-:Y:S05]  /*0ca0*/  @P6 BRA `(.L_x_54) ;  /* 0x0000000000046947 */ /* 0x000fea0003800000 */
[----:B------:R0:W5:Y:S02]  /*0cb0*/  LDG.E.CONSTANT R9, desc[UR8][R22.64+0x4] ;  /* 0x0000040816097981 */ /* 0x000164000c1e9900 */
.L_x_54:
[----:B------:R-:W-:Y:S05]  /*0cc0*/  BSYNC.RECONVERGENT B1 ;  /* 0x0000000000017941 */ /* 0x000fea0003800200 */
.L_x_53:
[----:B-----5:R2:W-:Y:S02]  /*0cd0*/  STS [R16], R9 ;  /* 0x0000000910007388 */ /* 0x0205e40000000800 */
.L_x_52:
[----:B------:R-:W-:Y:S05]  /*0ce0*/  BSYNC.RECONVERGENT B0 ;  /* 0x0000000000007941 */ /* 0x000fea0003800200 */
.L_x_51:
[----:B------:R-:W-:Y:S04]  /*0cf0*/  BSSY.RECONVERGENT B0, `(.L_x_55) ;  /* 0x0000004000007945 */ /* 0x000fe80003800200 */
[----:B------:R-:W-:Y:S05]  /*0d00*/  @P3 BRA `(.L_x_56) ;  /* 0x0000000000083947 */ /* 0x000fea0003800000 */
[----:B------:R-:W3:Y:S04]  /*0d10*/  LDG.E.CONSTANT R8, desc[UR8][R20.64+0x4] ;  /* 0x0000040814087981 */ /* 0x000ee8000c1e9900 */
[----:B---3--:R3:W-:Y:S02]  /*0d20*/  STS [R7], R8 ;  /* 0x0000000807007388 */ /* 0x0087e40000000800 */
.L_x_56:
[----:B------:R-:W-:Y:S05]  /*0d30*/  BSYNC.RECONVERGENT B0 ;  /* 0x0000000000007941 */ /* 0x000fea0003800200 */
.L_x_55:
        /* <DEDUP_REMOVED lines=15> */
[----:B------:R-:W-:Y:S05]  /*0e30*/  @P1 BRA `(.L_x_60) ;  /* 0x0000000000041947 */ /* 0x000fea0003800000 */
[----:B------:R2:W5:Y:S02]  /*0e40*/  LDG.E.CONSTANT R9, desc[UR8][R22.64+0x18] ;  /* 0x0000180816097981 */ /* 0x000564000c1e9900 */
.L_x_60:
[----:B------:R-:W-:Y:S05]  /*0e50*/  BSYNC.RECONVERGENT B1 ;  /* 0x0000000000017941 */ /* 0x000fea0003800200 */
.L_x_59:
[----:B-----5:R3:W-:Y:S02]  /*0e60*/  STS [R16], R9 ;  /* 0x0000000910007388 */ /* 0x0207e40000000800 */
.L_x_58:
[----:B------:R-:W-:Y:S05]  /*0e70*/  BSYNC.RECONVERGENT B0 ;  /* 0x0000000000007941 */ /* 0x000fea0003800200 */
.L_x_57:
[----:B------:R-:W-:Y:S04]  /*0e80*/  BSSY.RECONVERGENT B0, `(.L_x_61) ;  /* 0x0000004000007945 */ /* 0x000fe80003800200 */
[----:B------:R-:W-:Y:S05]  /*0e90*/  @P3 BRA `(.L_x_62) ;  /* 0x0000000000083947 */ /* 0x000fea0003800000 */
[----:B------:R-:W4:Y:S04]  /*0ea0*/  LDG.E.CONSTANT R8, desc[UR8][R20.64+0x8] ;  /* 0x0000080814087981 */ /* 0x000f28000c1e9900 */
[----:B----4-:R4:W-:Y:S02]  /*0eb0*/  STS [R7], R8 ;  /* 0x0000000807007388 */ /* 0x0109e40000000800 */
.L_x_62:
[----:B------:R-:W-:Y:S05]  /*0ec0*/  BSYNC.RECONVERGENT B0 ;  /* 0x0000000000007941 */ /* 0x000fea0003800200 */
.L_x_61:
        /* <DEDUP_REMOVED lines=13> */
[----:B------:R-:W-:Y:S01]  /*0fa0*/  ISETP.GT.U32.AND P6, PT, R18, 0x29, PT ;  /* 0x000000291200780c */ /* 0x000fe20003fc4070 */
[----:B------:R-:W-:Y:S01]  /*0fb0*/  BSSY.RECONVERGENT B1, `(.L_x_65) ;  /* 0x0000004000017945 */ /* 0x000fe20003800200 */
[----:B------:R-:W-:-:S11]  /*0fc0*/  HFMA2 R9, -RZ, RZ, 0, 0 ;  /* 0x00000000ff097431 */ /* 0x000fd600000001ff */
[----:B------:R-:W-:Y:S05]  /*0fd0*/  @P6 BRA `(.L_x_66) ;  /* 0x0000000000046947 */ /* 0x000fea0003800000 */
[----:B------:R0:W5:Y:S02]  /*0fe0*/  LDG.E.CONSTANT R9, desc[UR8][R22.64+0x1c] ;  /* 0x00001c0816097981 */ /* 0x000164000c1e9900 */
.L_x_66:
[----:B------:R-:W-:Y:S05]  /*0ff0*/  BSYNC.RECONVERGENT B1 ;  /* 0x0000000000017941 */ /* 0x000fea0003800200 */
.L_x_65:
[----:B-----5:R3:W-:Y:S02]  /*1000*/  STS [R16], R9 ;  /* 0x0000000910007388 */ /* 0x0207e40000000800 */
.L_x_64:
[----:B------:R-:W-:Y:S05]  /*1010*/  BSYNC.RECONVERGENT B0 ;  /* 0x0000000000007941 */ /* 0x000fea0003800200 */
.L_x_63:
[----:B------:R-:W-:Y:S04]  /*1020*/  BSSY.RECONVERGENT B0, `(.L_x_67) ;  /* 0x0000004000007945 */ /* 0x000fe80003800200 */
[----:B------:R-:W-:Y:S05]  /*1030*/  @P3 BRA `(.L_x_68) ;  /* 0x0000000000083947 */ /* 0x000fea0003800000 */
[----:B------:R-:W4:Y:S04]  /*1040*/  LDG.E.CONSTANT R8, desc[UR8][R20.64+0xc] ;  /* 0x00000c0814087981 */ /* 0x000f28000c1e9900 */
[----:B----4-:R4:W-:Y:S02]  /*1050*/  STS [R7], R8 ;  /* 0x0000000807007388 */ /* 0x0109e40000000800 */
.L_x_68:
[----:B------:R-:W-:Y:S05]  /*1060*/  BSYNC.RECONVERGENT B0 ;  /* 0x0000000000007941 */ /* 0x000fea0003800200 */
.L_x_67:
        /* <DEDUP_REMOVED lines=13> */
[----:B------:R-:W-:Y:S01]  /*1140*/  BSSY.RECONVERGENT B1, `(.L_x_71) ;  /* 0x0000004000017945 */ /* 0x000fe20003800200 */
[----:B------:R-:W-:-:S03]  /*1150*/  IMAD.MOV.U32 R9, RZ, RZ, RZ ;  /* 0x000000ffff097224 */ /* 0x000fc600078e00ff */
[----:B------:R-:W-:Y:S05]  /*1160*/  @!P2 BRA `(.L_x_72) ;  /* 0x000000000004a947 */ /* 0x000fea0003800000 */
[----:B------:R0:W5:Y:S02]  /*1170*/  LDG.E.CONSTANT R9, desc[UR8][R22.64+0x20] ;  /* 0x0000200816097981 */ /* 0x000164000c1e9900 */
.L_x_72:
[----:B------:R-:W-:Y:S05]  /*1180*/  BSYNC.RECONVERGENT B1 ;  /* 0x0000000000017941 */ /* 0x000fea0003800200 */
.L_x_71:
[----:B-----5:R3:W-:Y:S02]  /*1190*/  STS [R16], R9 ;  /* 0x0000000910007388 */ /* 0x0207e40000000800 */
.L_x_70:
[----:B------:R-:W-:Y:S05]  /*11a0*/  BSYNC.RECONVERGENT B0 ;  /* 0x0000000000007941 */ /* 0x000fea0003800200 */
.L_x_69:
[----:B------:R4:W5:Y:S01]  /*11b0*/  @!P3 LDG.E.CONSTANT R14, desc[UR8][R20.64+0x10] ;  /* 0x00001008140eb981 */ /* 0x000962000c1e9900 */
[----:B------:R-:W-:Y:S01]  /*11c0*/  UIADD3 UR4, UPT, UPT, UR4, 0x1, URZ ;  /* 0x0000000104047890 */ /* 0x000fe2000fffe0ff */
[----:B012---:R-:W-:-:S03]  /*11d0*/  IADD3 R22, P6, PT, R22, 0x310, RZ ;  /* 0x0000031016167810 */ /* 0x007fc60007fde0ff */
[----:B------:R-:W-:Y:S01]  /*11e0*/  UISETP.NE.AND UP0, UPT, UR4, 0x30, UPT ;  /* 0x000000300400788c */ /* 0x000fe2000bf05270 */
[----:B------:R-:W-:Y:S02]  /*11f0*/  IADD3.X R23, PT, PT, RZ, R23, RZ, P6, !PT ;  /* 0x00000017ff177210 */ /* 0x000fe400037fe4ff */
[----:B----4-:R-:W-:-:S04]  /*1200*/  IADD3 R20, P6, PT, R20, 0x90, RZ ;  /* 0x0000009014147810 */ /* 0x010fc80007fde0ff */
[----:B------:R-:W-:Y:S01]  /*1210*/  IADD3.X R21, PT, PT, RZ, R21, RZ, P6, !PT ;  /* 0x00000015ff157210 */ /* 0x000fe200037fe4ff */
[----:B-----5:R-:W-:Y:S01]  /*1220*/  @!P3 STS [R7], R14 ;  /* 0x0000000e0700b388 */ /* 0x020fe20000000800 */
[----:B------:R-:W-:Y:S06]  /*1230*/  BAR.SYNC.DEFER_BLOCKING 0x0 ;  /* 0x0000000000007b1d */ /* 0x000fec0000010000 */
[----:B------:R-:W-:Y:S04]  /*1240*/  LDS R13, [R6] ;  /* 0x00000000060d7984 */ /* 0x000fe80000000800 */
[----:B---3--:R-:W0:Y:S04]  /*1250*/  LDS.128 R8, [R5] ;  /* 0x0000000005087984 */ /* 0x008e280000000c00 */
[----:B------:R-:W1:Y:S04]  /*1260*/  LDS R15, [R6+0xc4] ;  /* 0x0000c400060f7984 */ /* 0x000e680000000800 */
[----:B------:R-:W2:Y:S04]  /*1270*/  LDS R24, [R6+0x188] ;  /* 0x0001880006187984 */ /* 0x000ea80000000800 */
[----:B------:R-:W3:Y:S01]  /*1280*/  LDS R12, [R6+0x24c] ;  /* 0x00024c00060c7984 */ /* 0x000ee20000000800 */
[----:B0-----:R-:W-:-:S04]  /*1290*/  FFMA R8, R13, R8, R26 ;  /* 0x000000080d087223 */ /* 0x001fc8000000001a */
[----:B-1----:R-:W-:-:S04]  /*12a0*/  FFMA R9, R15, R9, R8 ;  /* 0x000000090f097223 */ /* 0x002fc80000000008 */
[----:B--2---:R-:W-:-:S04]  /*12b0*/  FFMA R9, R24, R10, R9 ;  /* 0x0000000a18097223 */ /* 0x004fc80000000009 */
[----:B---3--:R-:W-:Y:S01]  /*12c0*/  FFMA R13, R12, R11, R9 ;  /* 0x0000000b0c0d7223 */ /* 0x008fe20000000009 */
[----:B------:R-:W-:Y:S06]  /*12d0*/  BRA.U UP0, `(.L_x_73) ;  /* 0xfffffff100907547 */ /* 0x000fec000b83ffff */
[----:B------:R-:W0:Y:S01]  /*12e0*/  LDC.64 R6, c[0x0][0x390] ;  /* 0x0000e400ff067b82 */ /* 0x000e220000000a00 */
[----:B------:R-:W-:-:S04]  /*12f0*/  IMAD R3, R3, 0x9, R4 ;  /* 0x0000000903037824 */ /* 0x000fc800078e0204 */
[----:B------:R-:W-:-:S04]  /*1300*/  IMAD R3, R2, 0xf5, R3 ;  /* 0x000000f502037824 */ /* 0x000fc800078e0203 */
[----:B------:R-:W-:-:S04]  /*1310*/  IMAD R3, R0, 0x7, R3 ;  /* 0x0000000700037824 */ /* 0x000fc800078e0203 */
[----:B0-----:R-:W-:-:S05]  /*1320*/  IMAD.WIDE.U32 R2, R3, 0x4, R6 ;  /* 0x0000000403027825 */ /* 0x001fca00078e0006 */
[----:B------:R-:W-:Y:S01]  /*1330*/  STG.E desc[UR8][R2.64], R13 ;  /* 0x0000000d02007986 */ /* 0x000fe2000c101908 */
[----:B------:R-:W-:Y:S05]  /*1340*/  EXIT ;  /* 0x000000000000794d */ /* 0x000fea0003800000 */
.L_x_74:
        /* <DEDUP_REMOVED lines=11> */
.L_x_76:


//--------------------- .nv.shared._Z6conv2dPfPKfS_ --------------------------
	.section	.nv.shared._Z6conv2dPfPKfS_,"aw",@nobits
	.sectionflags	@""
	.align	16
	.zero		1024


//--------------------- .nv.shared.reserved.0     --------------------------
	.section	.nv.shared.reserved.0,"aw",@nobits
	.weak		__nv_reservedSMEM_offset_0_alias
	.size		__nv_reservedSMEM_offset_0_alias, 0, 64
	.other		__nv_reservedSMEM_offset_0_alias,@"STO_CUDA_RESERVED_SHARED STV_DEFAULT"
__nv_reservedSMEM_offset_0_alias:
	.zero		0
	.zero		64


//--------------------- .nv.shared.default_function_kernel0 --------------------------
	.section	.nv.shared.default_function_kernel0,"aw",@nobits
	.sectionflags	@""
	.align	16
.nv.shared.default_function_kernel0:
	.zero		1888


//--------------------- .nv.constant0._Z6conv2dPfPKfS_ --------------------------
	.section	.nv.constant0._Z6conv2dPfPKfS_,"a",@progbits
	.sectionflags	@""
	.align	4
.nv.constant0._Z6conv2dPfPKfS_:
	.zero		920


//--------------------- .nv.constant0.default_function_kernel0 --------------------------
	.section	.nv.constant0.default_function_kernel0,"a",@progbits
	.sectionflags	@""
	.align	4
.nv.constant0.default_function_kernel0:
	.zero		920


//--------------------- SYMBOLS --------------------------

	.type		.nv.reservedSmem.offset0,@object
	.size		.nv.reservedSmem.offset0,0x4
	.type		.nv.reservedSmem.cap,@object
	.size		.nv.reservedSmem.cap,0x4
